// auto-generated by cutlass_sweep.fmha — config: {"arch": "sm_90", "dtype": "fp16", "head_dim": 256, "mask": "residual", "schedule": "cooperative", "tile_kv": 64, "tile_q": 128}
#include "cutlass/cutlass.h"
#include "cute/tensor.hpp"
#include "cutlass/device_kernel.h"
#include "cutlass/kernel_hardware_info.h"
#include "88_hopper_fmha/collective/fmha_fusion.hpp"
#include "88_hopper_fmha/kernel/fmha_kernel_builder.hpp"

using namespace cute;
using Element = cutlass::half_t;
using TileShape = Shape<_128, _64, _256>;
using StrideQ = cute::tuple<int, _1, cute::tuple<int, int>>;
using StrideK = cute::tuple<int, _1, cute::tuple<int, int>>;
using StrideV = cute::tuple<int, cute::_1, cute::tuple<int, int>>;

using Kernel = typename cutlass::fmha::kernel::FmhaBuilder<
    Element, float, float,
    TileShape, StrideQ, StrideK, StrideV,
    cutlass::fmha::collective::ResidualFusion,
    cutlass::gemm::KernelTmaWarpSpecializedCooperative
  >::Kernel;

auto* _anchor = &cutlass::device_kernel<Kernel>;


// ===== COMPILED SASS (sm_90a) =====

	.target	sm_90a

	.elftype	@"ET_EXEC"


//--------------------- .note.nv.tkinfo           --------------------------
	.section	.note.nv.tkinfo,"",@"SHT_NOTE"
	.sectionflags	@"SHF_NOTE_NV_TKINFO"
	.tkinfo
        /*0018*/ 	.word	0x00000002
        /*0030*/ 	.string	""
        /*0030*/ 	.string	"ptxas"
        /*0030*/ 	.string	"Cuda compilation tools, release 13.0, V13.0.88"
        /*0030*/ 	.string	"Build cuda_13.0.r13.0/compiler.36424714_0"
        /*0030*/ 	.string	"-arch sm_90a -m 64 "



//--------------------- .note.nv.cuinfo           --------------------------
	.section	.note.nv.cuinfo,"",@"SHT_NOTE"
	.sectionflags	@"SHF_NOTE_NV_CUINFO"
        /*0018*/ 	.short	0x0002
        /*001a*/ 	.short	0x005a
        /*001c*/ 	.short	0x0082
	.zero		2


//--------------------- .nv.info                  --------------------------
	.section	.nv.info,"",@"SHT_CUDA_INFO"
	.align	4


	//----- nvinfo : EIATTR_REGCOUNT
	.align		4
        /*0000*/ 	.byte	0x04, 0x2f
        /*0002*/ 	.short	(.L_16 - .L_15)
	.align		4
.L_15:
        /*0004*/ 	.word	index@(_ZN7cutlass13device_kernelINS_4fmha6kernel28FmhaKernelTmaWarpSpecializedINS1_10collective30FmhaMainloopTmaWarpSpecializedINS_6half_tEffN4cute5tupleIJNS7_1CILi128EEENS9_ILi64EEENS9_ILi256EEEEEENS8_IJiNS9_ILi1EEENS8_IJiiEEEEEESG_SG_NS4_14ResidualFusionEJEEENS4_15FmhaFwdEpilogueIS6_fNS8_IJSB_SC_SB_EEEEENS2_23IndividualTileSchedulerEJEEEEEvNT_6ParamsE)
        /*0008*/ 	.word	0x000000a8


	//----- nvinfo : EIATTR_FRAME_SIZE
	.align		4
.L_16:
        /*000c*/ 	.byte	0x04, 0x11
        /*000e*/ 	.short	(.L_18 - .L_17)
	.align		4
.L_17:
        /*0010*/ 	.word	index@($__internal_0_$__cuda_sm20_rcp_rn_f32_slowpath)
        /*0014*/ 	.word	0x00000000


	//----- nvinfo : EIATTR_FRAME_SIZE
	.align		4
.L_18:
        /*0018*/ 	.byte	0x04, 0x11
        /*001a*/ 	.short	(.L_20 - .L_19)
	.align		4
.L_19:
        /*001c*/ 	.word	index@(_ZN7cutlass13device_kernelINS_4fmha6kernel28FmhaKernelTmaWarpSpecializedINS1_10collective30FmhaMainloopTmaWarpSpecializedINS_6half_tEffN4cute5tupleIJNS7_1CILi128EEENS9_ILi64EEENS9_ILi256EEEEEENS8_IJiNS9_ILi1EEENS8_IJiiEEEEEESG_SG_NS4_14ResidualFusionEJEEENS4_15FmhaFwdEpilogueIS6_fNS8_IJSB_SC_SB_EEEEENS2_23IndividualTileSchedulerEJEEEEEvNT_6ParamsE)
        /*0020*/ 	.word	0x00000000


	//----- nvinfo : EIATTR_MIN_STACK_SIZE
	.align		4
.L_20:
        /*0024*/ 	.byte	0x04, 0x12
        /*0026*/ 	.short	(.L_22 - .L_21)
	.align		4
.L_21:
        /*0028*/ 	.word	index@(_ZN7cutlass13device_kernelINS_4fmha6kernel28FmhaKernelTmaWarpSpecializedINS1_10collective30FmhaMainloopTmaWarpSpecializedINS_6half_tEffN4cute5tupleIJNS7_1CILi128EEENS9_ILi64EEENS9_ILi256EEEEEENS8_IJiNS9_ILi1EEENS8_IJiiEEEEEESG_SG_NS4_14ResidualFusionEJEEENS4_15FmhaFwdEpilogueIS6_fNS8_IJSB_SC_SB_EEEEENS2_23IndividualTileSchedulerEJEEEEEvNT_6ParamsE)
        /*002c*/ 	.word	0x00000000
.L_22:


//--------------------- .nv.compat                --------------------------
	.section	.nv.compat,"",@"SHT_CUDA_COMPAT_INFO"
	.align	4
        /*0000*/ 	.byte	0x02, 0x09, 0x01, 0x00, 0x02, 0x02, 0x04, 0x00, 0x02, 0x05, 0x05, 0x00, 0x03, 0x07, 0x01, 0x01
        /*0010*/ 	.byte	0x02, 0x03, 0x01, 0x00, 0x02, 0x06, 0x01, 0x00, 0x04, 0x0b, 0x08, 0x00, 0x00, 0x00, 0x00, 0x00
        /*0020*/ 	.byte	0x00, 0x00, 0x00, 0x00


//--------------------- .nv.info._ZN7cutlass13device_kernelINS_4fmha6kernel28FmhaKernelTmaWarpSpecializedINS1_10collective30FmhaMainloopTmaWarpSpecializedINS_6half_tEffN4cute5tupleIJNS7_1CILi128EEENS9_ILi64EEENS9_ILi256EEEEEENS8_IJiNS9_ILi1EEENS8_IJiiEEEEEESG_SG_NS4_14ResidualFusionEJEEENS4_15FmhaFwdEpilogueIS6_fNS8_IJSB_SC_SB_EEEEENS2_23IndividualTileSchedulerEJEEEEEvNT_6ParamsE --------------------------
	.section	.nv.info._ZN7cutlass13device_kernelINS_4fmha6kernel28FmhaKernelTmaWarpSpecializedINS1_10collective30FmhaMainloopTmaWarpSpecializedINS_6half_tEffN4cute5tupleIJNS7_1CILi128EEENS9_ILi64EEENS9_ILi256EEEEEENS8_IJiNS9_ILi1EEENS8_IJiiEEEEEESG_SG_NS4_14ResidualFusionEJEEENS4_15FmhaFwdEpilogueIS6_fNS8_IJSB_SC_SB_EEEEENS2_23IndividualTileSchedulerEJEEEEEvNT_6ParamsE,"",@"SHT_CUDA_INFO"
	.sectionflags	@""
	.align	4


	//----- nvinfo : EIATTR_CUDA_API_VERSION
	.align		4
        /*0000*/ 	.byte	0x04, 0x37
        /*0002*/ 	.short	(.L_24 - .L_23)
.L_23:
        /*0004*/ 	.word	0x00000082


	//----- nvinfo : EIATTR_KPARAM_INFO
	.align		4
.L_24:
        /*0008*/ 	.byte	0x04, 0x17
        /*000a*/ 	.short	(.L_26 - .L_25)
.L_25:
        /*000c*/ 	.word	0x00000000
        /*0010*/ 	.short	0x0000
        /*0012*/ 	.short	0x0070
        /*0014*/ 	.byte	0x00, 0xf0, 0x01, 0x20


	//----- nvinfo : EIATTR_SPARSE_MMA_MASK
	.align		4
.L_26:
        /*0018*/ 	.byte	0x03, 0x50
        /*001a*/ 	.short	0x0000


	//----- nvinfo : EIATTR_MAXREG_COUNT
	.align		4
        /*001c*/ 	.byte	0x03, 0x1b
        /*001e*/ 	.short	0x00a8


	//----- nvinfo : EIATTR_NUM_BARRIERS
	.align		4
        /*0020*/ 	.byte	0x02, 0x4c
        /*0022*/ 	.byte	0x02
	.zero		1


	//----- nvinfo : EIATTR_EXTERNS
	.align		4
        /*0024*/ 	.byte	0x04, 0x0f
        /*0026*/ 	.short	(.L_28 - .L_27)


	//   ....[0]....
	.align		4
.L_27:
        /*0028*/ 	.word	index@(__assertfail)


	//----- nvinfo : EIATTR_MERCURY_ISA_VERSION
	.align		4
.L_28:
        /*002c*/ 	.byte	0x03, 0x5f
        /*002e*/ 	.short	0x0101


	//----- nvinfo : EIATTR_INT_WARP_WIDE_INSTR_OFFSETS
	.align		4
        /*0030*/ 	.byte	0x04, 0x31
        /*0032*/ 	.short	(.L_30 - .L_29)


	//   ....[0]....
.L_29:
        /*0034*/ 	.word	0x00000700


	//   ....[1]....
        /*0038*/ 	.word	0x00000710


	//   ....[2]....
        /*003c*/ 	.word	0x00000720


	//   ....[3]....
        /*0040*/ 	.word	0x00000730


	//   ....[4]....
        /*0044*/ 	.word	0x000007a0


	//----- nvinfo : EIATTR_COOP_GROUP_MASK_REGIDS
	.align		4
.L_30:
        /*0048*/ 	.byte	0x04, 0x29
        /*004a*/ 	.short	(.L_32 - .L_31)


	//   ....[0]....
.L_31:
        /*004c*/ 	.word	0xffffffff


	//   ....[1]....
        /*0050*/ 	.word	0xffffffff


	//   ....[2]....
        /*0054*/ 	.word	0xffffffff


	//   ....[3]....
        /*0058*/ 	.word	0xffffffff


	//   ....[4]....
        /*005c*/ 	.word	0xffffffff


	//   ....[5]....
        /*0060*/ 	.word	0xffffffff


	//   ....[6]....
        /*0064*/ 	.word	0xffffffff


	//   ....[7]....
        /*0068*/ 	.word	0xffffffff


	//   ....[8]....
        /*006c*/ 	.word	0xffffffff


	//   ....[9]....
        /*0070*/ 	.word	0xffffffff


	//   ....[10]....
        /*0074*/ 	.word	0xffffffff


	//   ....[11]....
        /*0078*/ 	.word	0xffffffff


	//   ....[12]....
        /*007c*/ 	.word	0xffffffff


	//   ....[13]....
        /*0080*/ 	.word	0xffffffff


	//   ....[14]....
        /*0084*/ 	.word	0xffffffff


	//   ....[15]....
        /*0088*/ 	.word	0xffffffff


	//   ....[16]....
        /*008c*/ 	.word	0xffffffff


	//   ....[17]....
        /*0090*/ 	.word	0xffffffff


	//   ....[18]....
        /*0094*/ 	.word	0xffffffff


	//   ....[19]....
        /*0098*/ 	.word	0xffffffff


	//   ....[20]....
        /*009c*/ 	.word	0xffffffff


	//   ....[21]....
        /*00a0*/ 	.word	0xffffffff


	//----- nvinfo : EIATTR_COOP_GROUP_INSTR_OFFSETS
	.align		4
.L_32:
        /*00a4*/ 	.byte	0x04, 0x28
        /*00a6*/ 	.short	(.L_34 - .L_33)


	//   ....[0]....
.L_33:
        /*00a8*/ 	.word	0x00000050


	//   ....[1]....
        /*00ac*/ 	.word	0x00000080


	//   ....[2]....
        /*00b0*/ 	.word	0x000001b0


	//   ....[3]....
        /*00b4*/ 	.word	0x00000380


	//   ....[4]....
        /*00b8*/ 	.word	0x00000540


	//   ....[5]....
        /*00bc*/ 	.word	0x000006a0


	//   ....[6]....
        /*00c0*/ 	.word	0x00002000


	//   ....[7]....
        /*00c4*/ 	.word	0x000020e0


	//   ....[8]....
        /*00c8*/ 	.word	0x00002140


	//   ....[9]....
        /*00cc*/ 	.word	0x00002230


	//   ....[10]....
        /*00d0*/ 	.word	0x00003da0


	//   ....[11]....
        /*00d4*/ 	.word	0x00003dd0


	//   ....[12]....
        /*00d8*/ 	.word	0x00004030


	//   ....[13]....
        /*00dc*/ 	.word	0x00004150


	//   ....[14]....
        /*00e0*/ 	.word	0x00006500


	//   ....[15]....
        /*00e4*/ 	.word	0x00006530


	//   ....[16]....
        /*00e8*/ 	.word	0x00006840


	//   ....[17]....
        /*00ec*/ 	.word	0x00006980


	//   ....[18]....
        /*00f0*/ 	.word	0x00008120


	//   ....[19]....
        /*00f4*/ 	.word	0x00008150


	//   ....[20]....
        /*00f8*/ 	.word	0x000081a0


	//   ....[21]....
        /*00fc*/ 	.word	0x000081c0


	//----- nvinfo : EIATTR_REG_RECONFIG
	.align		4
.L_34:
        /*0100*/ 	.byte	0x01, 0x54
	.zero		2


	//----- nvinfo : EIATTR_SYSCALL_OFFSETS
	.align		4
        /*0104*/ 	.byte	0x04, 0x46
        /*0106*/ 	.short	(.L_36 - .L_35)


	//   ....[0]....
.L_35:
        /*0108*/ 	.word	0x000091a0


	//   ....[1]....
        /*010c*/ 	.word	0x00009310


	//----- nvinfo : EIATTR_MBARRIER_INSTR_OFFSETS
	.align		4
.L_36:
        /*0110*/ 	.byte	0x04, 0x39
        /*0112*/ 	.short	(.L_38 - .L_37)


	//   ....[0]....
.L_37:
        /*0114*/ 	.word	0x00000330
        /*0118*/ 	.word	0x000000ff
        /*011c*/ 	.word	0x00038050
        /*0120*/ 	.short	0x0100
        /*0122*/ 	.byte	0x09
	.zero		1


	//   ....[1]....
        /*0124*/ 	.word	0x00000340
        /*0128*/ 	.word	0x000000ff
        /*012c*/ 	.word	0x00038060
        /*0130*/ 	.short	0x0100
        /*0132*/ 	.byte	0x09
	.zero		1


	//   ....[2]....
        /*0134*/ 	.word	0x00000350
        /*0138*/ 	.word	0x000000ff
        /*013c*/ 	.word	0x00038058
        /*0140*/ 	.short	0x0100
        /*0142*/ 	.byte	0x09
	.zero		1


	//   ....[3]....
        /*0144*/ 	.word	0x00000360
        /*0148*/ 	.word	0x000000ff
        /*014c*/ 	.word	0x00038068
        /*0150*/ 	.short	0x0100
        /*0152*/ 	.byte	0x09
	.zero		1


	//   ....[4]....
        /*0154*/ 	.word	0x00000490
        /*0158*/ 	.word	0x000000ff
        /*015c*/ 	.word	0x00038000
        /*0160*/ 	.short	0x0100
        /*0162*/ 	.byte	0x09
	.zero		1


	//   ....[5]....
        /*0164*/ 	.word	0x000004a0
        /*0168*/ 	.word	0x000000ff
        /*016c*/ 	.word	0x00038028
        /*0170*/ 	.short	0x0100
        /*0172*/ 	.byte	0x09
	.zero		1


	//   ....[6]....
        /*0174*/ 	.word	0x000004b0
        /*0178*/ 	.word	0x000000ff
        /*017c*/ 	.word	0x00038008
        /*0180*/ 	.short	0x0100
        /*0182*/ 	.byte	0x09
	.zero		1


	//   ....[7]....
        /*0184*/ 	.word	0x000004c0
        /*0188*/ 	.word	0x000000ff
        /*018c*/ 	.word	0x00038030
        /*0190*/ 	.short	0x0100
        /*0192*/ 	.byte	0x09
	.zero		1


	//   ....[8]....
        /*0194*/ 	.word	0x000004d0
        /*0198*/ 	.word	0x000000ff
        /*019c*/ 	.word	0x00038010
        /*01a0*/ 	.short	0x0100
        /*01a2*/ 	.byte	0x09
	.zero		1


	//   ....[9]....
        /*01a4*/ 	.word	0x000004e0
        /*01a8*/ 	.word	0x000000ff
        /*01ac*/ 	.word	0x00038038
        /*01b0*/ 	.short	0x0100
        /*01b2*/ 	.byte	0x09
	.zero		1


	//   ....[10]....
        /*01b4*/ 	.word	0x000004f0
        /*01b8*/ 	.word	0x000000ff
        /*01bc*/ 	.word	0x00038018
        /*01c0*/ 	.short	0x0100
        /*01c2*/ 	.byte	0x09
	.zero		1


	//   ....[11]....
        /*01c4*/ 	.word	0x00000500
        /*01c8*/ 	.word	0x000000ff
        /*01cc*/ 	.word	0x00038040
        /*01d0*/ 	.short	0x0100
        /*01d2*/ 	.byte	0x09
	.zero		1


	//   ....[12]....
        /*01d4*/ 	.word	0x00000510
        /*01d8*/ 	.word	0x000000ff
        /*01dc*/ 	.word	0x00038020
        /*01e0*/ 	.short	0x0100
        /*01e2*/ 	.byte	0x09
	.zero		1


	//   ....[13]....
        /*01e4*/ 	.word	0x00000520
        /*01e8*/ 	.word	0x000000ff
        /*01ec*/ 	.word	0x00038048
        /*01f0*/ 	.short	0x0100
        /*01f2*/ 	.byte	0x09
	.zero		1


	//   ....[14]....
        /*01f4*/ 	.word	0x00000650
        /*01f8*/ 	.word	0x000000ff
        /*01fc*/ 	.word	0x00038070
        /*0200*/ 	.short	0x0100
        /*0202*/ 	.byte	0x09
	.zero		1


	//   ....[15]....
        /*0204*/ 	.word	0x00000660
        /*0208*/ 	.word	0x000000ff
        /*020c*/ 	.word	0x00038080
        /*0210*/ 	.short	0x0100
        /*0212*/ 	.byte	0x09
	.zero		1


	//   ....[16]....
        /*0214*/ 	.word	0x00000670
        /*0218*/ 	.word	0x000000ff
        /*021c*/ 	.word	0x00038078
        /*0220*/ 	.short	0x0100
        /*0222*/ 	.byte	0x09
	.zero		1


	//   ....[17]....
        /*0224*/ 	.word	0x00000680
        /*0228*/ 	.word	0x000000ff
        /*022c*/ 	.word	0x00038088
        /*0230*/ 	.short	0x0100
        /*0232*/ 	.byte	0x09
	.zero		1


	//   ....[18]....
        /*0234*/ 	.word	0x000007c0
        /*0238*/ 	.word	0x000000ff
        /*023c*/ 	.word	0x00038090
        /*0240*/ 	.short	0x0100
        /*0242*/ 	.byte	0x06
	.zero		1


	//   ....[19]....
        /*0244*/ 	.word	0x000007d0
        /*0248*/ 	.word	0x000000ff
        /*024c*/ 	.word	0x00038098
        /*0250*/ 	.short	0x0100
        /*0252*/ 	.byte	0x06
	.zero		1


	//   ....[20]....
        /*0254*/ 	.word	0x000007e0
        /*0258*/ 	.word	0x000000ff
        /*025c*/ 	.word	0x000380a0
        /*0260*/ 	.short	0x0100
        /*0262*/ 	.byte	0x06
	.zero		1


	//   ....[21]....
        /*0264*/ 	.word	0x000007f0
        /*0268*/ 	.word	0x000000ff
        /*026c*/ 	.word	0x000380a8
        /*0270*/ 	.short	0x0100
        /*0272*/ 	.byte	0x06
	.zero		1


	//   ....[22]....
        /*0274*/ 	.word	0x000008f0
        /*0278*/ 	.word	0x000000ff
        /*027c*/ 	.word	0x000380c0
        /*0280*/ 	.short	0x0100
        /*0282*/ 	.byte	0x09
	.zero		1


	//   ....[23]....
        /*0284*/ 	.word	0x00000900
        /*0288*/ 	.word	0x000000ff
        /*028c*/ 	.word	0x000380e0
        /*0290*/ 	.short	0x0100
        /*0292*/ 	.byte	0x09
	.zero		1


	//   ....[24]....
        /*0294*/ 	.word	0x00000910
        /*0298*/ 	.word	0x000000ff
        /*029c*/ 	.word	0x000380c8
        /*02a0*/ 	.short	0x0100
        /*02a2*/ 	.byte	0x09
	.zero		1


	//   ....[25]....
        /*02a4*/ 	.word	0x00000920
        /*02a8*/ 	.word	0x000000ff
        /*02ac*/ 	.word	0x000380e8
        /*02b0*/ 	.short	0x0100
        /*02b2*/ 	.byte	0x09
	.zero		1


	//   ....[26]....
        /*02b4*/ 	.word	0x00000930
        /*02b8*/ 	.word	0x000000ff
        /*02bc*/ 	.word	0x000380d0
        /*02c0*/ 	.short	0x0100
        /*02c2*/ 	.byte	0x09
	.zero		1


	//   ....[27]....
        /*02c4*/ 	.word	0x00000940
        /*02c8*/ 	.word	0x000000ff
        /*02cc*/ 	.word	0x000380f0
        /*02d0*/ 	.short	0x0100
        /*02d2*/ 	.byte	0x09
	.zero		1


	//   ....[28]....
        /*02d4*/ 	.word	0x00000950
        /*02d8*/ 	.word	0x000000ff
        /*02dc*/ 	.word	0x000380d8
        /*02e0*/ 	.short	0x0100
        /*02e2*/ 	.byte	0x09
	.zero		1


	//   ....[29]....
        /*02e4*/ 	.word	0x00000960
        /*02e8*/ 	.word	0x000000ff
        /*02ec*/ 	.word	0x000380f8
        /*02f0*/ 	.short	0x0100
        /*02f2*/ 	.byte	0x09
	.zero		1


	//   ....[30]....
        /*02f4*/ 	.word	0x00000ef0
        /*02f8*/ 	.word	0x000000ff
        /*02fc*/ 	.word	0x00038050
        /*0300*/ 	.short	0x010a
        /*0302*/ 	.byte	0x05
	.zero		1


	//   ....[31]....
        /*0304*/ 	.word	0x00000f70
        /*0308*/ 	.word	0x000000ff
        /*030c*/ 	.word	0x00038000
        /*0310*/ 	.short	0x010a
        /*0312*/ 	.byte	0x3d
	.zero		1


	//   ....[32]....
        /*0314*/ 	.word	0x00000fe0
        /*0318*/ 	.word	0x000000ff
        /*031c*/ 	.word	0xfffffff8
        /*0320*/ 	.short	0x010a
        /*0322*/ 	.byte	0x04
	.zero		1


	//   ....[33]....
        /*0324*/ 	.word	0x00003080
        /*0328*/ 	.word	0x0000000f
        /*032c*/ 	.word	0x00000000
        /*0330*/ 	.short	0x0101
        /*0332*/ 	.byte	0x12
	.zero		1


	//   ....[34]....
        /*0334*/ 	.word	0x00003100
        /*0338*/ 	.word	0x000000ff
        /*033c*/ 	.word	0x00038008
        /*0340*/ 	.short	0x010a
        /*0342*/ 	.byte	0x3d
	.zero		1


	//   ....[35]....
        /*0344*/ 	.word	0x00003380
        /*0348*/ 	.word	0x000000ff
        /*034c*/ 	.word	0x00000000
        /*0350*/ 	.short	0x0101
        /*0352*/ 	.byte	0x04
	.zero		1


	//   ....[36]....
        /*0354*/ 	.word	0x00003530
        /*0358*/ 	.word	0x000000ff
        /*035c*/ 	.word	0x00038000
        /*0360*/ 	.short	0x010a
        /*0362*/ 	.byte	0x05
	.zero		1


	//   ....[37]....
        /*0364*/ 	.word	0x00004c50
        /*0368*/ 	.word	0x000000ff
        /*036c*/ 	.word	0x00038000
        /*0370*/ 	.short	0x010a
        /*0372*/ 	.byte	0x05
	.zero		1


	//   ....[38]....
        /*0374*/ 	.word	0x00005530
        /*0378*/ 	.word	0x000000ff
        /*037c*/ 	.word	0x00038000
        /*0380*/ 	.short	0x010a
        /*0382*/ 	.byte	0x05
	.zero		1


	//   ....[39]....
        /*0384*/ 	.word	0x00005730
        /*0388*/ 	.word	0x000000ff
        /*038c*/ 	.word	0x00000000
        /*0390*/ 	.short	0x0101
        /*0392*/ 	.byte	0x05
	.zero		1


	//   ....[40]....
        /*0394*/ 	.word	0x000057e0
        /*0398*/ 	.word	0x000000ff
        /*039c*/ 	.word	0x00000000
        /*03a0*/ 	.short	0x0101
        /*03a2*/ 	.byte	0x05
	.zero		1


	//   ....[41]....
        /*03a4*/ 	.word	0x000059e0
        /*03a8*/ 	.word	0x000000ff
        /*03ac*/ 	.word	0x00038000
        /*03b0*/ 	.short	0x010a
        /*03b2*/ 	.byte	0x05
	.zero		1


	//   ....[42]....
        /*03b4*/ 	.word	0x00007570
        /*03b8*/ 	.word	0x000000ff
        /*03bc*/ 	.word	0x00038000
        /*03c0*/ 	.short	0x010a
        /*03c2*/ 	.byte	0x05
	.zero		1


	//   ....[43]....
        /*03c4*/ 	.word	0x00007d30
        /*03c8*/ 	.word	0x000000ff
        /*03cc*/ 	.word	0x00038000
        /*03d0*/ 	.short	0x010a
        /*03d2*/ 	.byte	0x05
	.zero		1


	//   ....[44]....
        /*03d4*/ 	.word	0x00007f30
        /*03d8*/ 	.word	0x000000ff
        /*03dc*/ 	.word	0x00000000
        /*03e0*/ 	.short	0x0101
        /*03e2*/ 	.byte	0x05
	.zero		1


	//   ....[45]....
        /*03e4*/ 	.word	0x00007fe0
        /*03e8*/ 	.word	0x000000ff
        /*03ec*/ 	.word	0x00000000
        /*03f0*/ 	.short	0x0101
        /*03f2*/ 	.byte	0x05
	.zero		1


	//   ....[46]....
        /*03f4*/ 	.word	0x000089d0
        /*03f8*/ 	.word	0x000000ff
        /*03fc*/ 	.word	0x00000008
        /*0400*/ 	.short	0x010a
        /*0402*/ 	.byte	0x05
	.zero		1


	//   ....[47]....
        /*0404*/ 	.word	0x0000adb0
        /*0408*/ 	.word	0x00000000
        /*040c*/ 	.word	0x00038090
        /*0410*/ 	.short	0x0101
        /*0412*/ 	.byte	0x3d
	.zero		1


	//   ....[48]....
        /*0414*/ 	.word	0x0000af00
        /*0418*/ 	.word	0x00000004
        /*041c*/ 	.word	0x00038060
        /*0420*/ 	.short	0x010a
        /*0422*/ 	.byte	0x3f
	.zero		1


	//   ....[49]....
        /*0424*/ 	.word	0x0000b290
        /*0428*/ 	.word	0x00000002
        /*042c*/ 	.word	0x00038028
        /*0430*/ 	.short	0x010a
        /*0432*/ 	.byte	0x3f
	.zero		1


	//   ....[50]....
        /*0434*/ 	.word	0x0000b620
        /*0438*/ 	.word	0x00000005
        /*043c*/ 	.word	0x00038060
        /*0440*/ 	.short	0x010a
        /*0442*/ 	.byte	0x3f
	.zero		1


	//   ....[51]....
        /*0444*/ 	.word	0x0000b9e0
        /*0448*/ 	.word	0x00000004
        /*044c*/ 	.word	0x00038028
        /*0450*/ 	.short	0x010a
        /*0452*/ 	.byte	0x3f
	.zero		1


	//   ....[52]....
        /*0454*/ 	.word	0x0000be60
        /*0458*/ 	.word	0x00000006
        /*045c*/ 	.word	0x00038028
        /*0460*/ 	.short	0x010a
        /*0462*/ 	.byte	0x3f
	.zero		1


	//   ....[53]....
        /*0464*/ 	.word	0x0000c220
        /*0468*/ 	.word	0x00000006
        /*046c*/ 	.word	0x00038028
        /*0470*/ 	.short	0x010a
        /*0472*/ 	.byte	0x3f
	.zero		1


	//   ....[54]....
        /*0474*/ 	.word	0x0000c5d0
        /*0478*/ 	.word	0x00000003
        /*047c*/ 	.word	0x00038050
        /*0480*/ 	.short	0x010a
        /*0482*/ 	.byte	0x3f
	.zero		1


	//   ....[55]....
        /*0484*/ 	.word	0x0000c630
        /*0488*/ 	.word	0x00000000
        /*048c*/ 	.word	0x00038000
        /*0490*/ 	.short	0x010a
        /*0492*/ 	.byte	0x3f
	.zero		1


	//   ....[56]....
        /*0494*/ 	.word	0x0000c6a0
        /*0498*/ 	.word	0x00000003
        /*049c*/ 	.word	0xfffffff8
        /*04a0*/ 	.short	0x010a
        /*04a2*/ 	.byte	0x3f
	.zero		1


	//   ....[57]....
        /*04a4*/ 	.word	0x0000c700
        /*04a8*/ 	.word	0x00000014
        /*04ac*/ 	.word	0x00038008
        /*04b0*/ 	.short	0x010a
        /*04b2*/ 	.byte	0x3f
	.zero		1


	//   ....[58]....
        /*04b4*/ 	.word	0x0000c760
        /*04b8*/ 	.word	0x00000011
        /*04bc*/ 	.word	0x00038000
        /*04c0*/ 	.short	0x010a
        /*04c2*/ 	.byte	0x3f
	.zero		1


	//   ....[59]....
        /*04c4*/ 	.word	0x0000c7c0
        /*04c8*/ 	.word	0x00000012
        /*04cc*/ 	.word	0x00038000
        /*04d0*/ 	.short	0x010a
        /*04d2*/ 	.byte	0x3f
	.zero		1


	//   ....[60]....
        /*04d4*/ 	.word	0x0000c820
        /*04d8*/ 	.word	0x00000011
        /*04dc*/ 	.word	0x00038000
        /*04e0*/ 	.short	0x010a
        /*04e2*/ 	.byte	0x3f
	.zero		1


	//   ....[61]....
        /*04e4*/ 	.word	0x0000c880
        /*04e8*/ 	.word	0x00000012
        /*04ec*/ 	.word	0x00038000
        /*04f0*/ 	.short	0x010a
        /*04f2*/ 	.byte	0x3f
	.zero		1


	//   ....[62]....
        /*04f4*/ 	.word	0x0000c8f0
        /*04f8*/ 	.word	0x00000005
        /*04fc*/ 	.word	0x00000008
        /*0500*/ 	.short	0x010a
        /*0502*/ 	.byte	0x3f
	.zero		1


	//   ....[63]....
        /*0504*/ 	.word	0x0000c940
        /*0508*/ 	.word	0x00000004
        /*050c*/ 	.word	0x00038060
        /*0510*/ 	.short	0x010a
        /*0512*/ 	.byte	0x3f
	.zero		1


	//   ....[64]....
        /*0514*/ 	.word	0x0000c990
        /*0518*/ 	.word	0x00000002
        /*051c*/ 	.word	0x00038028
        /*0520*/ 	.short	0x010a
        /*0522*/ 	.byte	0x3f
	.zero		1


	//   ....[65]....
        /*0524*/ 	.word	0x0000c9e0
        /*0528*/ 	.word	0x00000005
        /*052c*/ 	.word	0x00038060
        /*0530*/ 	.short	0x010a
        /*0532*/ 	.byte	0x3f
	.zero		1


	//   ....[66]....
        /*0534*/ 	.word	0x0000ca30
        /*0538*/ 	.word	0x00000004
        /*053c*/ 	.word	0x00038028
        /*0540*/ 	.short	0x010a
        /*0542*/ 	.byte	0x3f
	.zero		1


	//   ....[67]....
        /*0544*/ 	.word	0x0000ca80
        /*0548*/ 	.word	0x00000006
        /*054c*/ 	.word	0x00038028
        /*0550*/ 	.short	0x010a
        /*0552*/ 	.byte	0x3f
	.zero		1


	//   ....[68]....
        /*0554*/ 	.word	0x0000cad0
        /*0558*/ 	.word	0x00000006
        /*055c*/ 	.word	0x00038028
        /*0560*/ 	.short	0x010a
        /*0562*/ 	.byte	0x3f
	.zero		1


	//----- nvinfo : EIATTR_NUM_MBARRIERS
	.align		4
.L_38:
        /*0564*/ 	.byte	0x03, 0x38
        /*0566*/ 	.short	0x001e


	//----- nvinfo : EIATTR_EXIT_INSTR_OFFSETS
	.align		4
        /*0568*/ 	.byte	0x04, 0x1c
        /*056a*/ 	.short	(.L_40 - .L_39)


	//   ....[0]....
.L_39:
        /*056c*/ 	.word	0x00000a10


	//   ....[1]....
        /*0570*/ 	.word	0x0000adc0


	//   ....[2]....
        /*0574*/ 	.word	0x0000ae00


	//   ....[3]....
        /*0578*/ 	.word	0x0000bd30


	//   ....[4]....
        /*057c*/ 	.word	0x0000c5b0


	//----- nvinfo : EIATTR_MAX_THREADS
	.align		4
.L_40:
        /*0580*/ 	.byte	0x04, 0x05
        /*0582*/ 	.short	(.L_42 - .L_41)
.L_41:
        /*0584*/ 	.word	0x00000180
        /*0588*/ 	.word	0x00000001
        /*058c*/ 	.word	0x00000001


	//----- nvinfo : EIATTR_CRS_STACK_SIZE
	.align		4
.L_42:
        /*0590*/ 	.byte	0x04, 0x1e
        /*0592*/ 	.short	(.L_44 - .L_43)
.L_43:
        /*0594*/ 	.word	0x00000000


	//----- nvinfo : EIATTR_CBANK_PARAM_SIZE
	.align		4
.L_44:
        /*0598*/ 	.byte	0x03, 0x19
        /*059a*/ 	.short	0x0870


	//----- nvinfo : EIATTR_PARAM_CBANK
	.align		4
        /*059c*/ 	.byte	0x04, 0x0a
        /*059e*/ 	.short	(.L_46 - .L_45)
	.align		4
.L_45:
        /*05a0*/ 	.word	index@(.nv.constant0._ZN7cutlass13device_kernelINS_4fmha6kernel28FmhaKernelTmaWarpSpecializedINS1_10collective30FmhaMainloopTmaWarpSpecializedINS_6half_tEffN4cute5tupleIJNS7_1CILi128EEENS9_ILi64EEENS9_ILi256EEEEEENS8_IJiNS9_ILi1EEENS8_IJiiEEEEEESG_SG_NS4_14ResidualFusionEJEEENS4_15FmhaFwdEpilogueIS6_fNS8_IJSB_SC_SB_EEEEENS2_23IndividualTileSchedulerEJEEEEEvNT_6ParamsE)
        /*05a4*/ 	.short	0x0210
        /*05a6*/ 	.short	0x0870


	//----- nvinfo : EIATTR_SW_WAR
	.align		4
.L_46:
        /*05a8*/ 	.byte	0x04, 0x36
        /*05aa*/ 	.short	(.L_48 - .L_47)
.L_47:
        /*05ac*/ 	.word	0x00000008
.L_48:


//--------------------- .nv.callgraph             --------------------------
	.section	.nv.callgraph,"",@"SHT_CUDA_CALLGRAPH"
	.align	4
	.sectionentsize	8
	.align		4
        /*0000*/ 	.word	0x00000000
	.align		4
        /*0004*/ 	.word	0xffffffff
	.align		4
        /*0008*/ 	.word	index@(_ZN7cutlass13device_kernelINS_4fmha6kernel28FmhaKernelTmaWarpSpecializedINS1_10collective30FmhaMainloopTmaWarpSpecializedINS_6half_tEffN4cute5tupleIJNS7_1CILi128EEENS9_ILi64EEENS9_ILi256EEEEEENS8_IJiNS9_ILi1EEENS8_IJiiEEEEEESG_SG_NS4_14ResidualFusionEJEEENS4_15FmhaFwdEpilogueIS6_fNS8_IJSB_SC_SB_EEEEENS2_23IndividualTileSchedulerEJEEEEEvNT_6ParamsE)
	.align		4
        /*000c*/ 	.word	index@(__assertfail)
	.align		4
        /*0010*/ 	.word	0x00000000
	.align		4
        /*0014*/ 	.word	0xfffffffe
	.align		4
        /*0018*/ 	.word	0x00000000
	.align		4
        /*001c*/ 	.word	0xfffffffd
	.align		4
        /*0020*/ 	.word	0x00000000
	.align		4
        /*0024*/ 	.word	0xfffffffc


//--------------------- .nv.constant4             --------------------------
	.section	.nv.constant4,"a",@progbits
	.align	8
	.align		8
.nv.constant4:
        /*0000*/ 	.dword	__assertfail
	.align		8
        /*0008*/ 	.dword	__unnamed_1
	.align		8
        /*0010*/ 	.dword	__unnamed_2
	.align		8
        /*0018*/ 	.dword	_ZN39_INTERNAL_c3a141d0_4_k_cu_e16ec029_33184cuda3std3__45__cpo5beginE
	.align		8
        /*0020*/ 	.dword	_ZN39_INTERNAL_c3a141d0_4_k_cu_e16ec029_33184cuda3std3__45__cpo3endE
	.align		8
        /*0028*/ 	.dword	_ZN39_INTERNAL_c3a141d0_4_k_cu_e16ec029_33184cuda3std3__45__cpo6cbeginE
	.align		8
        /*0030*/ 	.dword	_ZN39_INTERNAL_c3a141d0_4_k_cu_e16ec029_33184cuda3std3__45__cpo4cendE
	.align		8
        /*0038*/ 	.dword	_ZN39_INTERNAL_c3a141d0_4_k_cu_e16ec029_33184cuda3std3__441_GLOBAL__N__c3a141d0_4_k_cu_e16ec029_33186ignoreE
	.align		8
        /*0040*/ 	.dword	_ZN39_INTERNAL_c3a141d0_4_k_cu_e16ec029_33184cuda3std3__419piecewise_constructE
	.align		8
        /*0048*/ 	.dword	_ZN39_INTERNAL_c3a141d0_4_k_cu_e16ec029_33184cuda3std3__48in_placeE
	.align		8
        /*0050*/ 	.dword	_ZN39_INTERNAL_c3a141d0_4_k_cu_e16ec029_33184cuda3std6ranges3__45__cpo4swapE
	.align		8
        /*0058*/ 	.dword	_ZN39_INTERNAL_c3a141d0_4_k_cu_e16ec029_33184cuda3std6ranges3__45__cpo9iter_moveE
	.align		8
        /*0060*/ 	.dword	_ZN39_INTERNAL_c3a141d0_4_k_cu_e16ec029_33184cute7productE
	.align		8
        /*0068*/ 	.dword	_ZN39_INTERNAL_c3a141d0_4_k_cu_e16ec029_33184cute1_E
	.align		8
        /*0070*/ 	.dword	$str$24
	.align		8
        /*0078*/ 	.dword	$str$25


//--------------------- .text._ZN7cutlass13device_kernelINS_4fmha6kernel28FmhaKernelTmaWarpSpecializedINS1_10collective30FmhaMainloopTmaWarpSpecializedINS_6half_tEffN4cute5tupleIJNS7_1CILi128EEENS9_ILi64EEENS9_ILi256EEEEEENS8_IJiNS9_ILi1EEENS8_IJiiEEEEEESG_SG_NS4_14ResidualFusionEJEEENS4_15FmhaFwdEpilogueIS6_fNS8_IJSB_SC_SB_EEEEENS2_23IndividualTileSchedulerEJEEEEEvNT_6ParamsE --------------------------
	.section	.text._ZN7cutlass13device_kernelINS_4fmha6kernel28FmhaKernelTmaWarpSpecializedINS1_10collective30FmhaMainloopTmaWarpSpecializedINS_6half_tEffN4cute5tupleIJNS7_1CILi128EEENS9_ILi64EEENS9_ILi256EEEEEENS8_IJiNS9_ILi1EEENS8_IJiiEEEEEESG_SG_NS4_14ResidualFusionEJEEENS4_15FmhaFwdEpilogueIS6_fNS8_IJSB_SC_SB_EEEEENS2_23IndividualTileSchedulerEJEEEEEvNT_6ParamsE,"ax",@progbits
	.align	128
.text._ZN7cutlass13device_kernelINS_4fmha6kernel28FmhaKernelTmaWarpSpecializedINS1_10collective30FmhaMainloopTmaWarpSpecializedINS_6half_tEffN4cute5tupleIJNS7_1CILi128EEENS9_ILi64EEENS9_ILi256EEEEEENS8_IJiNS9_ILi1EEENS8_IJiiEEEEEESG_SG_NS4_14ResidualFusionEJEEENS4_15FmhaFwdEpilogueIS6_fNS8_IJSB_SC_SB_EEEEENS2_23IndividualTileSchedulerEJEEEEEvNT_6ParamsE:
        .type           _ZN7cutlass13device_kernelINS_4fmha6kernel28FmhaKernelTmaWarpSpecializedINS1_10collective30FmhaMainloopTmaWarpSpecializedINS_6half_tEffN4cute5tupleIJNS7_1CILi128EEENS9_ILi64EEENS9_ILi256EEEEEENS8_IJiNS9_ILi1EEENS8_IJiiEEEEEESG_SG_NS4_14ResidualFusionEJEEENS4_15FmhaFwdEpilogueIS6_fNS8_IJSB_SC_SB_EEEEENS2_23IndividualTileSchedulerEJEEEEEvNT_6ParamsE,@function
        .size           _ZN7cutlass13device_kernelINS_4fmha6kernel28FmhaKernelTmaWarpSpecializedINS1_10collective30FmhaMainloopTmaWarpSpecializedINS_6half_tEffN4cute5tupleIJNS7_1CILi128EEENS9_ILi64EEENS9_ILi256EEEEEENS8_IJiNS9_ILi1EEENS8_IJiiEEEEEESG_SG_NS4_14ResidualFusionEJEEENS4_15FmhaFwdEpilogueIS6_fNS8_IJSB_SC_SB_EEEEENS2_23IndividualTileSchedulerEJEEEEEvNT_6ParamsE,(.L_x_131 - _ZN7cutlass13device_kernelINS_4fmha6kernel28FmhaKernelTmaWarpSpecializedINS1_10collective30FmhaMainloopTmaWarpSpecializedINS_6half_tEffN4cute5tupleIJNS7_1CILi128EEENS9_ILi64EEENS9_ILi256EEEEEENS8_IJiNS9_ILi1EEENS8_IJiiEEEEEESG_SG_NS4_14ResidualFusionEJEEENS4_15FmhaFwdEpilogueIS6_fNS8_IJSB_SC_SB_EEEEENS2_23IndividualTileSchedulerEJEEEEEvNT_6ParamsE)
        .other          _ZN7cutlass13device_kernelINS_4fmha6kernel28FmhaKernelTmaWarpSpecializedINS1_10collective30FmhaMainloopTmaWarpSpecializedINS_6half_tEffN4cute5tupleIJNS7_1CILi128EEENS9_ILi64EEENS9_ILi256EEEEEENS8_IJiNS9_ILi1EEENS8_IJiiEEEEEESG_SG_NS4_14ResidualFusionEJEEENS4_15FmhaFwdEpilogueIS6_fNS8_IJSB_SC_SB_EEEEENS2_23IndividualTileSchedulerEJEEEEEvNT_6ParamsE,@"STO_CUDA_ENTRY STV_DEFAULT"
_ZN7cutlass13device_kernelINS_4fmha6kernel28FmhaKernelTmaWarpSpecializedINS1_10collective30FmhaMainloopTmaWarpSpecializedINS_6half_tEffN4cute5tupleIJNS7_1CILi128EEENS9_ILi64EEENS9_ILi256EEEEEENS8_IJiNS9_ILi1EEENS8_IJiiEEEEEESG_SG_NS4_14ResidualFusionEJEEENS4_15FmhaFwdEpilogueIS6_fNS8_IJSB_SC_SB_EEEEENS2_23IndividualTileSchedulerEJEEEEEvNT_6ParamsE:
[----:B------:R-:W1:Y:S01]  /*0000*/  LDC R1, c[0x0][0x28] ;  /* 0x00000a00ff017b82 */ /* 0x000e620000000800 */
[----:B------:R-:W2:Y:S01]  /*0010*/  S2R R0, SR_TID.X ;  /* 0x0000000000007919 */ /* 0x000ea20000002100 */
[----:B------:R-:W-:Y:S01]  /*0020*/  ELECT P1, URZ, PT ;  /* 0x00000000003f782f */ /* 0x000fe20003820000 */
[----:B------:R-:W-:Y:S01]  /*0030*/  BSSY B0, `(.L_x_0) ;  /* 0x0000017000007945 */ /* 0x000fe20003800000 */
[----:B--2---:R-:W-:-:S05]  /*0040*/  SHF.R.U32.HI R3, RZ, 0x5, R0 ;  /* 0x00000005ff037819 */ /* 0x004fca0000011600 */
[----:B------:R-:W2:Y:S02]  /*0050*/  SHFL.IDX PT, R2, R3, RZ, 0x1f ;  /* 0x00001fff03027589 */ /* 0x000ea400000e0000 */
[----:B--2---:R-:W-:Y:S02]  /*0060*/  R2UR UR4, R2 ;  /* 0x00000000020472ca */ /* 0x004fe400000e0000 */
[----:B------:R-:W-:-:S06]  /*0070*/  SHF.R.U32.HI R2, RZ, 0x7, R0 ;  /* 0x00000007ff027819 */ /* 0x000fcc0000011600 */
[----:B------:R-:W2:Y:S05]  /*0080*/  SHFL.IDX PT, R2, R2, RZ, 0x1f ;  /* 0x00001fff02027589 */ /* 0x000eaa00000e0000 */
[----:B------:R-:W-:Y:S02]  /*0090*/  USHF.R.S32.HI UR5, URZ, 0x1f, UR4 ;  /* 0x0000001f3f057899 */ /* 0x000fe40008011404 */
[----:B------:R-:W-:Y:S02]  /*00a0*/  ISETP.NE.OR P0, PT, RZ, UR4, !P1 ;  /* 0x00000004ff007c0c */ /* 0x000fe4000cf05670 */
[----:B------:R-:W-:-:S04]  /*00b0*/  ULEA.HI UR5, UR5, UR4, URZ, 0x2 ;  /* 0x0000000405057291 */ /* 0x000fc8000f8f103f */
[----:B------:R-:W-:-:S04]  /*00c0*/  ULOP3.LUT UR5, UR5, 0xfffffffc, URZ, 0xc0, !UPT ;  /* 0xfffffffc05057892 */ /* 0x000fc8000f8ec03f */
[----:B------:R-:W-:-:S03]  /*00d0*/  UIADD3 UR8, UR4, -UR5, URZ ;  /* 0x8000000504087290 */ /* 0x000fc6000fffe03f */
[----:B-1----:R-:W-:Y:S09]  /*00e0*/  @P0 BRA `(.L_x_1) ;  /* 0x00000000002c0947 */ /* 0x002ff20003800000 */
[----:B------:R-:W-:Y:S02]  /*00f0*/  ULDC.64 UR4, c[0x0][0x198] ;  /* 0x0000660000047ab9 */ /* 0x000fe40000000a00 */
[----:B------:R-:W-:Y:S02]  /*0100*/  UIADD3 UR6, UP0, UR4, 0xf0, URZ ;  /* 0x000000f004067890 */ /* 0x000fe4000ff1e03f */
[----:B------:R-:W-:Y:S02]  /*0110*/  UIADD3 UR10, UP1, UR4, 0x1f0, URZ ;  /* 0x000001f0040a7890 */ /* 0x000fe4000ff3e03f */
[----:B------:R-:W-:Y:S02]  /*0120*/  UIADD3 UR4, UP2, UR4, 0x2f0, URZ ;  /* 0x000002f004047890 */ /* 0x000fe4000ff5e03f */
[----:B------:R-:W-:Y:S02]  /*0130*/  UIADD3.X UR7, URZ, UR5, URZ, UP0, !UPT ;  /* 0x000000053f077290 */ /* 0x000fe400087fe43f */
[----:B------:R-:W-:-:S02]  /*0140*/  UIADD3.X UR11, URZ, UR5, URZ, UP1, !UPT ;  /* 0x000000053f0b7290 */ /* 0x000fc40008ffe43f */
[----:B------:R-:W-:-:S05]  /*0150*/  UIADD3.X UR5, URZ, UR5, URZ, UP2, !UPT ;  /* 0x000000053f057290 */ /* 0x000fca00097fe43f */
[----:B------:R1:W-:Y:S02]  /*0160*/  UTMACCTL.PF [UR6] ;  /* 0x00000000060079b9 */ /* 0x0003e40008040000 */
[----:B------:R1:W-:Y:S02]  /*0170*/  UTMACCTL.PF [UR10] ;  /* 0x000000000a0079b9 */ /* 0x0003e40008040000 */
[----:B------:R1:W-:Y:S02]  /*0180*/  UTMACCTL.PF [UR4] ;  /* 0x00000000040079b9 */ /* 0x0003e40008040000 */
[----:B-1----:R-:W-:Y:S01]  /*0190*/  NOP ;  /* 0x0000000000007918 */ /* 0x002fe20000000000 */
.L_x_1:
[----:B------:R-:W-:Y:S05]  /*01a0*/  BSYNC B0 ;  /* 0x0000000000007941 */ /* 0x000fea0003800000 */
.L_x_0:
[----:B------:R-:W1:Y:S01]  /*01b0*/  SHFL.IDX PT, R4, R3, RZ, 0x1f ;  /* 0x00001fff03047589 */ /* 0x000e6200000e0000 */
[----:B--2---:R-:W-:Y:S01]  /*01c0*/  R2UR UR4, R2 ;  /* 0x00000000020472ca */ /* 0x004fe200000e0000 */
[----:B------:R-:W-:-:S12]  /*01d0*/  UISETP.NE.AND UP0, UPT, UR8, 0x1, UPT ;  /* 0x000000010800788c */ /* 0x000fd8000bf05270 */
[----:B------:R-:W-:Y:S02]  /*01e0*/  UIADD3 UR10, UR4, -0x1, URZ ;  /* 0xffffffff040a7890 */ /* 0x000fe4000fffe03f */
[----:B------:R-:W-:Y:S01]  /*01f0*/  MOV R2, UR4 ;  /* 0x0000000400027c02 */ /* 0x000fe20008000f00 */
[----:B------:R-:W-:Y:S02]  /*0200*/  UISETP.EQ.AND UP0, UPT, UR4, URZ, !UP0 ;  /* 0x0000003f0400728c */ /* 0x000fe4000c702270 */
[----:B------:R-:W-:Y:S02]  /*0210*/  UISETP.GE.U32.AND UP1, UPT, UR10, 0x4, UPT ;  /* 0x000000040a00788c */ /* 0x000fe4000bf26070 */
[----:B------:R-:W-:Y:S01]  /*0220*/  USEL UR14, URZ, 0x1, !UP0 ;  /* 0x000000013f0e7887 */ /* 0x000fe2000c000000 */
[----:B-1----:R-:W-:-:S03]  /*0230*/  ISETP.NE.AND P0, PT, R4, RZ, PT ;  /* 0x000000ff0400720c */ /* 0x002fc60003f05270 */
[----:B------:R-:W-:-:S10]  /*0240*/  USEL UR14, UR14, 0x2, UP1 ;  /* 0x000000020e0e7887 */ /* 0x000fd40008800000 */
[----:B------:R-:W-:Y:S05]  /*0250*/  @P0 BRA `(.L_x_2) ;  /* 0x0000000000480947 */ /* 0x000fea0003800000 */
[----:B------:R-:W1:Y:S01]  /*0260*/  S2UR UR9, SR_CgaCtaId ;  /* 0x00000000000979c3 */ /* 0x000e620000008800 */
[----:B------:R-:W-:Y:S01]  /*0270*/  UMOV UR4, 0x400 ;  /* 0x0000040000047882 */ /* 0x000fe20000000000 */
[----:B------:R-:W-:Y:S01]  /*0280*/  UMOV UR5, 0x1 ;  /* 0x0000000100057882 */ /* 0x000fe20000000000 */
[----:B------:R-:W-:Y:S01]  /*0290*/  UMOV UR6, 0x80 ;  /* 0x0000008000067882 */ /* 0x000fe20000000000 */
[----:B------:R-:W-:Y:S01]  /*02a0*/  ELECT P0, URZ, PT ;  /* 0x00000000003f782f */ /* 0x000fe20003800000 */
[----:B------:R-:W-:-:S04]  /*02b0*/  UIADD3 UR6, -UR6, 0x100000, URZ ;  /* 0x0010000006067890 */ /* 0x000fc8000fffe13f */
[----:B------:R-:W-:Y:S02]  /*02c0*/  USHF.L.U32 UR7, UR6, 0xb, URZ ;  /* 0x0000000b06077899 */ /* 0x000fe4000800063f */
[----:B------:R-:W-:Y:S02]  /*02d0*/  USHF.L.U32 UR6, UR6, 0x1, URZ ;  /* 0x0000000106067899 */ /* 0x000fe4000800063f */
[----:B-1----:R-:W-:Y:S02]  /*02e0*/  ULEA UR9, UR9, UR4, 0x18 ;  /* 0x0000000409097291 */ /* 0x002fe4000f8ec03f */
[----:B------:R-:W-:-:S04]  /*02f0*/  UIADD3 UR4, -UR5, 0x100000, URZ ;  /* 0x0010000005047890 */ /* 0x000fc8000fffe13f */
[----:B------:R-:W-:Y:S02]  /*0300*/  USHF.L.U32 UR5, UR4, 0xb, URZ ;  /* 0x0000000b04057899 */ /* 0x000fe4000800063f */
[----:B------:R-:W-:Y:S01]  /*0310*/  USHF.L.U32 UR4, UR4, 0x1, URZ ;  /* 0x0000000104047899 */ /* 0x000fe2000800063f */
[----:B------:R-:W1:Y:S11]  /*0320*/  FENCE.VIEW.ASYNC.S ;  /* 0x00000000000073c6 */ /* 0x000e760000000000 */
[----:B-1----:R1:W2:Y:S01]  /*0330*/  SYNCS.EXCH.64 URZ, [UR9+0x38050], UR4 ;  /* 0x03805004093f75b2 */ /* 0x0022a20008000100 */
[----:B------:R1:W3:Y:S01]  /*0340*/  SYNCS.EXCH.64 URZ, [UR9+0x38060], UR6 ;  /* 0x03806006093f75b2 */ /* 0x0002e20008000100 */
[----:B------:R1:W4:Y:S01]  /*0350*/  SYNCS.EXCH.64 URZ, [UR9+0x38058], UR4 ;  /* 0x03805804093f75b2 */ /* 0x0003220008000100 */
[----:B------:R1:W1:Y:S01]  /*0360*/  SYNCS.EXCH.64 URZ, [UR9+0x38068], UR6 ;  /* 0x03806806093f75b2 */ /* 0x0002620008000100 */
[----:B------:R-:W-:Y:S01]  /*0370*/  NOP ;  /* 0x0000000000007918 */ /* 0x000fe20000000000 */
.L_x_2:
[----:B------:R-:W5:Y:S01]  /*0380*/  SHFL.IDX PT, R4, R3, RZ, 0x1f ;  /* 0x00001fff03047589 */ /* 0x000f6200000e0000 */
[----:B------:R-:W-:Y:S01]  /*0390*/  NOP ;  /* 0x0000000000007918 */ /* 0x000fe20000000000 */
[----:B-----5:R-:W-:-:S13]  /*03a0*/  ISETP.NE.AND P0, PT, R4, RZ, PT ;  /* 0x000000ff0400720c */ /* 0x020fda0003f05270 */
[----:B------:R-:W-:Y:S05]  /*03b0*/  @P0 BRA `(.L_x_3) ;  /* 0x0000000000600947 */ /* 0x000fea0003800000 */
[----:B-1----:R-:W1:Y:S01]  /*03c0*/  S2UR UR5, SR_CgaCtaId ;  /* 0x00000000000579c3 */ /* 0x002e620000008800 */
[----:B------:R-:W-:Y:S01]  /*03d0*/  UMOV UR4, 0x400 ;  /* 0x0000040000047882 */ /* 0x000fe20000000000 */
[----:B------:R-:W-:Y:S01]  /*03e0*/  UMOV UR6, 0x1 ;  /* 0x0000000100067882 */ /* 0x000fe20000000000 */
[----:B------:R-:W-:Y:S01]  /*03f0*/  UMOV UR11, 0x100 ;  /* 0x00000100000b7882 */ /* 0x000fe20000000000 */
[----:B------:R-:W-:-:S04]  /*0400*/  UIADD3 UR6, -UR6, 0x100000, URZ ;  /* 0x0010000006067890 */ /* 0x000fc8000fffe13f */
[----:B------:R-:W-:Y:S02]  /*0410*/  USHF.L.U32 UR7, UR6, 0xb, URZ ;  /* 0x0000000b06077899 */ /* 0x000fe4000800063f */
[----:B------:R-:W-:Y:S01]  /*0420*/  USHF.L.U32 UR6, UR6, 0x1, URZ ;  /* 0x0000000106067899 */ /* 0x000fe2000800063f */
[----:B------:R-:W-:Y:S01]  /*0430*/  ELECT P0, URZ, PT ;  /* 0x00000000003f782f */ /* 0x000fe20003800000 */
[----:B-1----:R-:W-:Y:S02]  /*0440*/  ULEA UR9, UR5, UR4, 0x18 ;  /* 0x0000000405097291 */ /* 0x002fe4000f8ec03f */
[----:B------:R-:W-:-:S04]  /*0450*/  UIADD3 UR4, -UR11, 0x100000, URZ ;  /* 0x001000000b047890 */ /* 0x000fc8000fffe13f */
[----:B------:R-:W-:Y:S02]  /*0460*/  USHF.L.U32 UR5, UR4, 0xb, URZ ;  /* 0x0000000b04057899 */ /* 0x000fe4000800063f */
[----:B------:R-:W-:Y:S01]  /*0470*/  USHF.L.U32 UR4, UR4, 0x1, URZ ;  /* 0x0000000104047899 */ /* 0x000fe2000800063f */
[----:B------:R-:W1:Y:S03]  /*0480*/  FENCE.VIEW.ASYNC.S ;  /* 0x00000000000073c6 */ /* 0x000e660000000000 */
[----:B-1----:R1:W1:Y:S08]  /*0490*/  SYNCS.EXCH.64 URZ, [UR9+0x38000], UR6 ;  /* 0x03800006093f75b2 */ /* 0x0022700008000100 */
[----:B------:R1:W1:Y:S01]  /*04a0*/  SYNCS.EXCH.64 URZ, [UR9+0x38028], UR4 ;  /* 0x03802804093f75b2 */ /* 0x0002620008000100 */
        /* <DEDUP_REMOVED lines=8> */
[----:B------:R-:W-:Y:S01]  /*0530*/  NOP ;  /* 0x0000000000007918 */ /* 0x000fe20000000000 */
.L_x_3:
        /* <DEDUP_REMOVED lines=21> */
[----:B------:R-:W-:Y:S01]  /*0690*/  NOP ;  /* 0x0000000000007918 */ /* 0x000fe20000000000 */
.L_x_4:
[----:B------:R-:W5:Y:S01]  /*06a0*/  SHFL.IDX PT, R4, R3, RZ, 0x1f ;  /* 0x00001fff03047589 */ /* 0x000f6200000e0000 */
[----:B------:R-:W-:Y:S01]  /*06b0*/  ELECT P0, URZ, PT ;  /* 0x00000000003f782f */ /* 0x000fe20003800000 */
[----:B------:R-:W-:Y:S01]  /*06c0*/  NOP ;  /* 0x0000000000007918 */ /* 0x000fe20000000000 */
[----:B-1----:R-:W-:Y:S02]  /*06d0*/  UMOV UR4, 0x80 ;  /* 0x0000008000047882 */ /* 0x002fe40000000000 */
[C---:B-----5:R-:W-:Y:S02]  /*06e0*/  ISETP.NE.OR P0, PT, R4.reuse, RZ, !P0 ;  /* 0x000000ff0400720c */ /* 0x060fe40004705670 */
[----:B------:R-:W-:-:S11]  /*06f0*/  ISETP.NE.AND P2, PT, R4, RZ, PT ;  /* 0x000000ff0400720c */ /* 0x000fd60003f45270 */
[----:B------:R-:W-:Y:S01]  /*0700*/  VOTEU.ALL UP0, P0 ;  /* 0x00000000003f7886 */ /* 0x000fe20000000000 */
[----:B------:R-:W-:Y:S01]  /*0710*/  VOTEU.ALL UP2, P0 ;  /* 0x00000000003f7886 */ /* 0x000fe20000040000 */
[----:B------:R-:W-:Y:S01]  /*0720*/  VOTEU.ALL UP3, P0 ;  /* 0x00000000003f7886 */ /* 0x000fe20000060000 */
[----:B------:R-:W-:Y:S02]  /*0730*/  VOTEU.ALL UP4, P0 ;  /* 0x00000000003f7886 */ /* 0x000fe40000080000 */
[----:B------:R-:W1:Y:S01]  /*0740*/  @!UP0 S2UR UR7, SR_CgaCtaId ;  /* 0x00000000000789c3 */ /* 0x000e620000008800 */
[----:B------:R-:W-:Y:S01]  /*0750*/  @!UP0 UMOV UR6, 0x400 ;  /* 0x0000040000068882 */ /* 0x000fe20000000000 */
[----:B------:R-:W-:-:S04]  /*0760*/  @!UP0 UIADD3 UR4, -UR4, 0x100000, URZ ;  /* 0x0010000004048890 */ /* 0x000fc8000fffe13f */
[----:B------:R-:W-:Y:S02]  /*0770*/  @!UP0 USHF.L.U32 UR5, UR4, 0xb, URZ ;  /* 0x0000000b04058899 */ /* 0x000fe4000800063f */
[----:B------:R-:W-:Y:S02]  /*0780*/  @!UP0 USHF.L.U32 UR4, UR4, 0x1, URZ ;  /* 0x0000000104048899 */ /* 0x000fe4000800063f */
[----:B-1----:R-:W-:Y:S01]  /*0790*/  @!UP0 ULEA UR6, UR7, UR6, 0x18 ;  /* 0x0000000607068291 */ /* 0x002fe2000f8ec03f */
[----:B------:R-:W-:Y:S01]  /*07a0*/  VOTEU.ALL UP0, P0 ;  /* 0x00000000003f7886 */ /* 0x000fe20000000000 */
[----:B------:R-:W1:Y:S10]  /*07b0*/  FENCE.VIEW.ASYNC.S ;  /* 0x00000000000073c6 */ /* 0x000e740000000000 */
[----:B-1----:R1:W1:Y:S01]  /*07c0*/  @!UP0 SYNCS.EXCH.64 URZ, [UR6+0x38090], UR4 ;  /* 0x03809004063f85b2 */ /* 0x0022620008000100 */
[----:B------:R1:W1:Y:S01]  /*07d0*/  @!UP2 SYNCS.EXCH.64 URZ, [UR6+0x38098], UR4 ;  /* 0x03809804063fa5b2 */ /* 0x0002620008000100 */
[----:B------:R1:W1:Y:S01]  /*07e0*/  @!UP3 SYNCS.EXCH.64 URZ, [UR6+0x380a0], UR4 ;  /* 0x0380a004063fb5b2 */ /* 0x0002620008000100 */
[----:B------:R1:W1:Y:S01]  /*07f0*/  @!UP4 SYNCS.EXCH.64 URZ, [UR6+0x380a8], UR4 ;  /* 0x0380a804063fc5b2 */ /* 0x0002620008000100 */
[----:B------:R-:W-:Y:S01]  /*0800*/  NOP ;  /* 0x0000000000007918 */ /* 0x000fe20000000000 */
[----:B------:R-:W-:Y:S05]  /*0810*/  @P2 BRA `(.L_x_5) ;  /* 0x0000000000582947 */ /* 0x000fea0003800000 */
[----:B-1----:R-:W1:Y:S01]  /*0820*/  S2UR UR5, SR_CgaCtaId ;  /* 0x00000000000579c3 */ /* 0x002e620000008800 */
[----:B------:R-:W-:Y:S01]  /*0830*/  UMOV UR4, 0x400 ;  /* 0x0000040000047882 */ /* 0x000fe20000000000 */
[----:B------:R-:W-:Y:S01]  /*0840*/  UMOV UR6, 0x20 ;  /* 0x0000002000067882 */ /* 0x000fe20000000000 */
[----:B------:R-:W-:Y:S01]  /*0850*/  UMOV UR7, 0x80 ;  /* 0x0000008000077882 */ /* 0x000fe20000000000 */
[----:B------:R-:W-:Y:S01]  /*0860*/  ELECT P0, URZ, PT ;  /* 0x00000000003f782f */ /* 0x000fe20003800000 */
[----:B-1----:R-:W-:Y:S02]  /*0870*/  ULEA UR9, UR5, UR4, 0x18 ;  /* 0x0000000405097291 */ /* 0x002fe4000f8ec03f */
[----:B------:R-:W-:-:S04]  /*0880*/  UIADD3 UR4, -UR6, 0x100000, URZ ;  /* 0x0010000006047890 */ /* 0x000fc8000fffe13f */
[----:B------:R-:W-:Y:S02]  /*0890*/  USHF.L.U32 UR5, UR4, 0xb, URZ ;  /* 0x0000000b04057899 */ /* 0x000fe4000800063f */
[----:B------:R-:W-:Y:S02]  /*08a0*/  USHF.L.U32 UR4, UR4, 0x1, URZ ;  /* 0x0000000104047899 */ /* 0x000fe4000800063f */
        /* <DEDUP_REMOVED lines=13> */
.L_x_5:
[----:B-1----:R-:W-:Y:S01]  /*0980*/  R2UR UR4, R2 ;  /* 0x00000000020472ca */ /* 0x002fe200000e0000 */
[----:B------:R-:W-:Y:S01]  /*0990*/  NOP ;  /* 0x0000000000007918 */ /* 0x000fe20000000000 */
[----:B------:R-:W-:Y:S01]  /*09a0*/  MOV R3, UR8 ;  /* 0x0000000800037c02 */ /* 0x000fe20008000f00 */
[----:B--234-:R-:W-:Y:S03]  /*09b0*/  BAR.SYNC.DEFER_BLOCKING 0x0 ;  /* 0x0000000000007b1d */ /* 0x01cfe60000010000 */
[----:B------:R-:W-:-:S07]  /*09c0*/  ISETP.EQ.AND P2, PT, R3, 0x1, P1 ;  /* 0x000000010300780c */ /* 0x000fce0000f42270 */
[----:B------:R-:W-:-:S13]  /*09d0*/  ISETP.NE.AND P0, PT, RZ, UR4, PT ;  /* 0x00000004ff007c0c */ /* 0x000fda000bf05270 */
[----:B------:R-:W-:Y:S05]  /*09e0*/  @!P0 BRA `(.L_x_6) ;  /* 0x000000a000f88947 */ /* 0x000fea0003800000 */
[----:B------:R-:W-:-:S06]  /*09f0*/  UISETP.GT.U32.AND UP0, UPT, UR10, 0x3, UPT ;  /* 0x000000030a00788c */ /* 0x000fcc000bf04070 */
[----:B------:R-:W-:-:S13]  /*0a00*/  PLOP3.LUT P0, PT, PT, PT, UP0, 0x80, 0x0 ;  /* 0x000000000000781c */ /* 0x000fda0003f0f008 */
[----:B------:R-:W-:Y:S05]  /*0a10*/  @P0 EXIT ;  /* 0x000000000000094d */ /* 0x000fea0003800000 */
.L_x_7:
[----:B------:R-:W-:-:S08]  /*0a20*/  NOP ;  /* 0x0000000000007918 */ /* 0x000fd00000000000 */
[----:B------:R-:W1:Y:S02]  /*0a30*/  USETMAXREG.TRY_ALLOC.CTAPOOL UP0, 0xf0 ;  /* 0x000000f0000079c8 */ /* 0x000e640008000600 */
[----:B-1----:R-:W-:-:S13]  /*0a40*/  PLOP3.LUT P0, PT, PT, PT, UP0, 0x80, 0x0 ;  /* 0x000000000000781c */ /* 0x002fda0003f0f008 */
[----:B------:R-:W-:Y:S05]  /*0a50*/  @!P0 BRA `(.L_x_7) ;  /* 0xfffffffc00f08947 */ /* 0x000fea000383ffff */
[----:B------:R-:W-:Y:S01]  /*0a60*/  R2UR UR4, R2 ;  /* 0x00000000020472ca */ /* 0x000fe200000e0000 */
[----:B------:R-:W1:Y:S01]  /*0a70*/  S2UR UR5, SR_CTAID.X ;  /* 0x00000000000579c3 */ /* 0x000e620000002500 */
[----:B------:R-:W-:-:S11]  /*0a80*/  UMOV UR11, URZ ;  /* 0x0000003f000b7c82 */ /* 0x000fd60008000000 */
[----:B------:R-:W-:-:S03]  /*0a90*/  UISETP.NE.AND UP0, UPT, UR4, 0x1, UPT ;  /* 0x000000010400788c */ /* 0x000fc6000bf05270 */
[----:B------:R-:W-:-:S03]  /*0aa0*/  UMOV UR4, URZ ;  /* 0x0000003f00047c82 */ /* 0x000fc60008000000 */
[----:B------:R-:W-:Y:S02]  /*0ab0*/  PLOP3.LUT P0, PT, PT, PT, UP0, 0x80, 0x0 ;  /* 0x000000000000781c */ /* 0x000fe40003f0f008 */
[----:B-1----:R-:W-:-:S11]  /*0ac0*/  MOV R13, UR5 ;  /* 0x00000005000d7c02 */ /* 0x002fd60008000f00 */
[----:B------:R-:W-:Y:S05]  /*0ad0*/  @!P0 BRA `(.L_x_8) ;  /* 0x0000000000488947 */ /* 0x000fea0003800000 */
[----:B------:R-:W-:Y:S01]  /*0ae0*/  R2UR UR5, R2 ;  /* 0x00000000020572ca */ /* 0x000fe200000e0000 */
[----:B------:R-:W-:-:S12]  /*0af0*/  UMOV UR11, 0x1 ;  /* 0x00000001000b7882 */ /* 0x000fd80000000000 */
[----:B------:R-:W-:-:S06]  /*0b00*/  UISETP.NE.AND UP0, UPT, UR5, 0x2, UPT ;  /* 0x000000020500788c */ /* 0x000fcc000bf05270 */
[----:B------:R-:W-:-:S13]  /*0b10*/  PLOP3.LUT P1, PT, PT, PT, UP0, 0x80, 0x0 ;  /* 0x000000000000781c */ /* 0x000fda0003f2f008 */
[----:B------:R-:W-:Y:S05]  /*0b20*/  @!P1 BRA `(.L_x_8) ;  /* 0x0000000000349947 */ /* 0x000fea0003800000 */
[----:B------:R-:W-:-:S13]  /*0b30*/  R2UR UR4, R2 ;  /* 0x00000000020472ca */ /* 0x000fda00000e0000 */
[----:B------:R-:W-:-:S06]  /*0b40*/  UISETP.NE.AND UP0, UPT, UR4, 0x3, UPT ;  /* 0x000000030400788c */ /* 0x000fcc000bf05270 */
[----:B------:R-:W-:-:S13]  /*0b50*/  PLOP3.LUT P1, PT, PT, PT, UP0, 0x80, 0x0 ;  /* 0x000000000000781c */ /* 0x000fda0003f2f008 */
[----:B------:R-:W-:Y:S05]  /*0b60*/  @!P1 BRA `(.L_x_9) ;  /* 0x00000000001c9947 */ /* 0x000fea0003800000 */
[----:B------:R-:W-:-:S13]  /*0b70*/  R2UR UR4, R2 ;  /* 0x00000000020472ca */ /* 0x000fda00000e0000 */
[----:B------:R-:W-:-:S11]  /*0b80*/  UISETP.NE.AND UP0, UPT, UR4, 0x4, UPT ;  /* 0x000000040400788c */ /* 0x000fd6000bf05270 */
[----:B------:R-:W-:Y:S01]  /*0b90*/  @!UP0 UMOV UR4, 0x1 ;  /* 0x0000000100048882 */ /* 0x000fe20000000000 */
[----:B------:R-:W-:Y:S01]  /*0ba0*/  @!UP0 UMOV UR11, 0x1 ;  /* 0x00000001000b8882 */ /* 0x000fe20000000000 */
[----:B------:R-:W-:Y:S01]  /*0bb0*/  @UP0 UMOV UR4, URZ ;  /* 0x0000003f00040c82 */ /* 0x000fe20008000000 */
[----:B------:R-:W-:Y:S01]  /*0bc0*/  @UP0 UMOV UR11, URZ ;  /* 0x0000003f000b0c82 */ /* 0x000fe20008000000 */
[----:B------:R-:W-:Y:S05]  /*0bd0*/  BRA `(.L_x_8) ;  /* 0x0000000000087947 */ /* 0x000fea0003800000 */
.L_x_9:
[----:B------:R-:W-:Y:S01]  /*0be0*/  UMOV UR4, 0x1 ;  /* 0x0000000100047882 */ /* 0x000fe20000000000 */
[----:B------:R-:W-:-:S05]  /*0bf0*/  UMOV UR11, URZ ;  /* 0x0000003f000b7c82 */ /* 0x000fca0008000000 */
.L_x_8:
[----:B------:R-:W-:Y:S05]  /*0c00*/  @!P0 BRA `(.L_x_10) ;  /* 0x0000000000608947 */ /* 0x000fea0003800000 */
[----:B------:R-:W-:-:S13]  /*0c10*/  R2UR UR5, R2 ;  /* 0x00000000020572ca */ /* 0x000fda00000e0000 */
        /* <DEDUP_REMOVED lines=10> */
[----:B------:R-:W-:Y:S05]  /*0cc0*/  @P0 BRA `(.L_x_13) ;  /* 0x00000000003c0947 */ /* 0x000fea0003800000 */
[----:B------:R-:W-:-:S13]  /*0cd0*/  R2UR UR5, R13 ;  /* 0x000000000d0572ca */ /* 0x000fda00000e0000 */
[----:B------:R-:W-:-:S06]  /*0ce0*/  ULEA UR5, UR5, 0x3, 0x1 ;  /* 0x0000000305057891 */ /* 0x000fcc000f8e083f */
[----:B------:R-:W-:Y:S01]  /*0cf0*/  MOV R13, UR5 ;  /* 0x00000005000d7c02 */ /* 0x000fe20008000f00 */
[----:B------:R-:W-:Y:S06]  /*0d00*/  BRA `(.L_x_13) ;  /* 0x00000000002c7947 */ /* 0x000fec0003800000 */
.L_x_12:
[----:B------:R-:W-:-:S13]  /*0d10*/  R2UR UR5, R13 ;  /* 0x000000000d0572ca */ /* 0x000fda00000e0000 */
[----:B------:R-:W-:-:S06]  /*0d20*/  ULEA UR5, UR5, 0x2, 0x1 ;  /* 0x0000000205057891 */ /* 0x000fcc000f8e083f */
[----:B------:R-:W-:Y:S01]  /*0d30*/  MOV R13, UR5 ;  /* 0x00000005000d7c02 */ /* 0x000fe20008000f00 */
[----:B------:R-:W-:Y:S06]  /*0d40*/  BRA `(.L_x_13) ;  /* 0x00000000001c7947 */ /* 0x000fec0003800000 */
.L_x_11:
[----:B------:R-:W-:-:S13]  /*0d50*/  R2UR UR5, R13 ;  /* 0x000000000d0572ca */ /* 0x000fda00000e0000 */
[----:B------:R-:W-:-:S06]  /*0d60*/  ULEA UR5, UR5, 0x1, 0x1 ;  /* 0x0000000105057891 */ /* 0x000fcc000f8e083f */
[----:B------:R-:W-:Y:S01]  /*0d70*/  MOV R13, UR5 ;  /* 0x00000005000d7c02 */ /* 0x000fe20008000f00 */
[----:B------:R-:W-:Y:S06]  /*0d80*/  BRA `(.L_x_13) ;  /* 0x00000000000c7947 */ /* 0x000fec0003800000 */
.L_x_10:
[----:B------:R-:W-:-:S13]  /*0d90*/  R2UR UR5, R13 ;  /* 0x000000000d0572ca */ /* 0x000fda00000e0000 */
[----:B------:R-:W-:-:S06]  /*0da0*/  USHF.L.U32 UR5, UR5, 0x1, URZ ;  /* 0x0000000105057899 */ /* 0x000fcc000800063f */
[----:B------:R-:W-:-:S07]  /*0db0*/  MOV R13, UR5 ;  /* 0x00000005000d7c02 */ /* 0x000fce0008000f00 */
.L_x_13:
[----:B------:R-:W-:-:S04]  /*0dc0*/  ULOP3.LUT UR5, UR14, 0x1, URZ, 0xfc, !UPT ;  /* 0x000000010e057892 */ /* 0x000fc8000f8efc3f */
[----:B------:R-:W-:-:S06]  /*0dd0*/  UISETP.NE.AND UP0, UPT, UR5, 0x3, UPT ;  /* 0x000000030500788c */ /* 0x000fcc000bf05270 */
[----:B------:R-:W-:-:S13]  /*0de0*/  PLOP3.LUT P0, PT, PT, PT, UP0, 0x80, 0x0 ;  /* 0x000000000000781c */ /* 0x000fda0003f0f008 */
[----:B------:R-:W-:Y:S05]  /*0df0*/  @!P0 BRA `(.L_x_14) ;  /* 0x0000000000048947 */ /* 0x000fea0003800000 */
[----:B------:R-:W-:Y:S01]  /*0e00*/  BPT.TRAP 0x1 ;  /* 0x000000040000795c */ /* 0x000fe20000300000 */
.L_x_14:
[----:B------:R-:W1:Y:S01]  /*0e10*/  S2UR UR5, SR_CgaCtaId ;  /* 0x00000000000579c3 */ /* 0x000e620000008800 */
[----:B------:R-:W-:Y:S01]  /*0e20*/  UMOV UR61, 0x400 ;  /* 0x00000400003d7882 */ /* 0x000fe20000000000 */
[----:B------:R-:W-:Y:S02]  /*0e30*/  MOV R4, UR4 ;  /* 0x0000000400047c02 */ /* 0x000fe40008000f00 */
[----:B------:R-:W-:Y:S02]  /*0e40*/  SHF.R.S32.HI R3, RZ, 0x1f, R0 ;  /* 0x0000001fff037819 */ /* 0x000fe40000011400 */
[----:B------:R-:W-:Y:S02]  /*0e50*/  SHF.L.U32 R4, R4, 0x1f, RZ ;  /* 0x0000001f04047819 */ /* 0x000fe400000006ff */
[----:B------:R-:W-:-:S04]  /*0e60*/  LEA.HI R3, R3, R0, RZ, 0x7 ;  /* 0x0000000003037211 */ /* 0x000fc800078f38ff */
[----:B------:R-:W-:-:S04]  /*0e70*/  LOP3.LUT R3, R3, 0xffffff80, RZ, 0xc0, !PT ;  /* 0xffffff8003037812 */ /* 0x000fc800078ec0ff */
[----:B------:R-:W-:-:S04]  /*0e80*/  IADD3 R3, -R3, R0, RZ ;  /* 0x0000000003037210 */ /* 0x000fc80007ffe1ff */
[----:B------:R-:W-:Y:S01]  /*0e90*/  SHF.R.S32.HI R0, RZ, 0x1f, R3 ;  /* 0x0000001fff007819 */ /* 0x000fe20000011403 */
[----:B-1----:R-:W-:-:S03]  /*0ea0*/  ULEA UR61, UR5, UR61, 0x18 ;  /* 0x0000003d053d7291 */ /* 0x002fc6000f8ec03f */
[----:B------:R-:W-:Y:S01]  /*0eb0*/  LEA.HI R0, R0, R3, RZ, 0x2 ;  /* 0x0000000300007211 */ /* 0x000fe200078f10ff */
[----:B------:R-:W-:-:S03]  /*0ec0*/  ULEA UR5, UR11, UR61, 0x3 ;  /* 0x0000003d0b057291 */ /* 0x000fc6000f8e183f */
[----:B------:R-:W-:-:S04]  /*0ed0*/  LOP3.LUT R0, R0, 0x7ffffffc, RZ, 0xc0, !PT ;  /* 0x7ffffffc00007812 */ /* 0x000fc800078ec0ff */
[----:B------:R-:W-:Y:S02]  /*0ee0*/  IADD3 R0, R3, -R0, RZ ;  /* 0x8000000003007210 */ /* 0x000fe40007ffe0ff */
[----:B------:R-:W1:Y:S02]  /*0ef0*/  SYNCS.PHASECHK.TRANS64.TRYWAIT P1, [UR5+0x38050], R4 ;  /* 0x03805004ff0075a7 */ /* 0x000e640008020145 */
[----:B-1----:R-:W-:Y:S05]  /*0f00*/  @!P1 BRA `(.L_x_15) ;  /* 0x000000b400ac9947 */ /* 0x002fea0003800000 */
.L_x_113:
[----:B------:R-:W-:Y:S01]  /*0f10*/  SHF.L.U32 R16, R0, 0x1, RZ ;  /* 0x0000000100107819 */ /* 0x000fe200000006ff */
[----:B------:R-:W-:Y:S06]  /*0f20*/  @!P0 BRA `(.L_x_16) ;  /* 0x0000000000048947 */ /* 0x000fec0003800000 */
[----:B------:R-:W-:Y:S01]  /*0f30*/  BPT.TRAP 0x1 ;  /* 0x000000040000795c */ /* 0x000fe20000300000 */
.L_x_16:
[----:B------:R-:W-:Y:S01]  /*0f40*/  SHF.L.U32 R19, RZ, 0x1f, RZ ;  /* 0x0000001fff137819 */ /* 0x000fe200000006ff */
[----:B------:R-:W-:Y:S01]  /*0f50*/  UIADD3 UR18, UR61, 0x38090, URZ ;  /* 0x000380903d127890 */ /* 0x000fe2000fffe03f */
[----:B------:R-:W-:Y:S02]  /*0f60*/  ISETP.NE.AND P2, PT, RZ, UR10, PT ;  /* 0x0000000aff007c0c */ /* 0x000fe4000bf45270 */
[----:B------:R-:W2:Y:S02]  /*0f70*/  SYNCS.PHASECHK.TRANS64.TRYWAIT P1, [UR61+0x38000], R19 ;  /* 0x03800013ff0075a7 */ /* 0x000ea4000802017d */
[----:B--2---:R-:W-:Y:S09]  /*0f80*/  @!P1 BRA `(.L_x_17) ;  /* 0x000000b400a49947 */ /* 0x004ff20003800000 */
.L_x_114:
[----:B------:R-:W-:Y:S02]  /*0f90*/  R2UR UR4, R2 ;  /* 0x00000000020472ca */ /* 0x000fe400000e0000 */
[----:B--2---:R-:W-:-:S04]  /*0fa0*/  SEL R0, RZ, 0x1, P2 ;  /* 0x00000001ff007807 */ /* 0x004fc80001000000 */
[----:B------:R-:W-:-:S07]  /*0fb0*/  SHF.L.U32 R0, R0, 0x1f, RZ ;  /* 0x0000001f00007819 */ /* 0x000fce00000006ff */
[----:B------:R-:W-:-:S06]  /*0fc0*/  ULEA UR4, UR4, UR18, 0x3 ;  /* 0x0000001204047291 */ /* 0x000fcc000f8e183f */
[----:B------:R-:W-:-:S03]  /*0fd0*/  MOV R12, UR4 ;  /* 0x00000004000c7c02 */ /* 0x000fc60008000f00 */
[----:B------:R-:W2:Y:S02]  /*0fe0*/  SYNCS.PHASECHK.TRANS64.TRYWAIT P1, [UR4+-0x8], R0 ;  /* 0xfffff800ff0075a7 */ /* 0x000ea40008020144 */
[----:B--2---:R-:W-:Y:S05]  /*0ff0*/  @!P1 BRA `(.L_x_18) ;  /* 0x000000b400a09947 */ /* 0x004fea0003800000 */
.L_x_115:
[----:B------:R-:W-:Y:S01]  /*1000*/  USHF.R.U32.HI UR4, URZ, 0x4, UR61 ;  /* 0x000000043f047899 */ /* 0x000fe2000801163d */
[----:B------:R-:W-:Y:S01]  /*1010*/  WARPGROUP.ARRIVE ;  /* 0x00000000000079c5 */ /* 0x000fe20000000000 */
[----:B------:R-:W-:Y:S01]  /*1020*/  UIADD3 UR5, UR61, 0x10000, URZ ;  /* 0x000100003d057890 */ /* 0x000fe2000fffe03f */
[C---:B-1----:R-:W-:Y:S01]  /*1030*/  IADD3 R3, R16.reuse, 0x1, RZ ;  /* 0x0000000110037810 */ /* 0x042fe20007ffe0ff */
[----:B------:R-:W-:Y:S01]  /*1040*/  ULOP3.LUT UR4, UR4, 0x3fff, URZ, 0xc0, !UPT ;  /* 0x00003fff04047892 */ /* 0x000fe2000f8ec03f */
[C---:B------:R-:W-:Y:S01]  /*1050*/  IADD3 R14, R16.reuse, 0x8, RZ ;  /* 0x00000008100e7810 */ /* 0x040fe20007ffe0ff */
[----:B------:R-:W-:Y:S01]  /*1060*/  USHF.R.U32.HI UR5, URZ, 0x4, UR5 ;  /* 0x000000043f057899 */ /* 0x000fe20008011605 */
[----:B------:R-:W-:Y:S01]  /*1070*/  IADD3 R15, R16, 0x28, RZ ;  /* 0x00000028100f7810 */ /* 0x000fe20007ffe0ff */
[----:B------:R-:W-:Y:S02]  /*1080*/  ULOP3.LUT UR4, UR4, 0x10000, URZ, 0xfc, !UPT ;  /* 0x0001000004047892 */ /* 0x000fe4000f8efc3f */
[----:B------:R-:W-:-:S02]  /*1090*/  ULOP3.LUT UR15, UR5, 0x3fff, URZ, 0xc0, !UPT ;  /* 0x00003fff050f7892 */ /* 0x000fc4000f8ec03f */
[----:B------:R-:W-:Y:S02]  /*10a0*/  ULEA UR11, UR11, UR4, 0xb ;  /* 0x000000040b0b7291 */ /* 0x000fe4000f8e583f */
[----:B------:R-:W-:Y:S01]  /*10b0*/  ULOP3.LUT UR19, UR15, 0x10000, URZ, 0xfc, !UPT ;  /* 0x000100000f137892 */ /* 0x000fe2000f8efc3f */
[----:B------:R-:W-:Y:S01]  /*10c0*/  UMOV UR7, 0x40000040 ;  /* 0x4000004000077882 */ /* 0x000fe20000000000 */
[----:B------:R-:W-:Y:S01]  /*10d0*/  UMOV UR9, 0x40000040 ;  /* 0x4000004000097882 */ /* 0x000fe20000000000 */
[----:B------:R-:W-:Y:S02]  /*10e0*/  UMOV UR5, UR7 ;  /* 0x0000000700057c82 */ /* 0x000fe40008000000 */
[----:B------:R-:W-:Y:S01]  /*10f0*/  UMOV UR6, UR11 ;  /* 0x0000000b00067c82 */ /* 0x000fe20008000000 */
[----:B------:R-:W-:Y:S01]  /*1100*/  MOV R5, UR7 ;  /* 0x0000000700057c02 */ /* 0x000fe20008000f00 */
[----:B------:R-:W-:Y:S01]  /*1110*/  UMOV UR4, UR6 ;  /* 0x0000000600047c82 */ /* 0x000fe20008000000 */
[----:B------:R-:W-:Y:S01]  /*1120*/  MOV R4, UR6 ;  /* 0x0000000600047c02 */ /* 0x000fe20008000f00 */
[----:B------:R-:W-:Y:S01]  /*1130*/  UMOV UR6, UR19 ;  /* 0x0000001300067c82 */ /* 0x000fe20008000000 */
[----:B------:R-:W-:Y:S01]  /*1140*/  MOV R7, UR9 ;  /* 0x0000000900077c02 */ /* 0x000fe20008000f00 */
[----:B------:R-:W-:Y:S01]  /*1150*/  HGMMA.64x64x16.F32 R24, gdesc[UR4], RZ, !UPT, gsb0 ;  /* 0x00e00000041879f0 */ /* 0x000fe2000c0008ff */
[----:B------:R-:W-:Y:S01]  /*1160*/  UIADD3 UR4, UR11, 0x2, URZ ;  /* 0x000000020b047890 */ /* 0x000fe2000fffe03f */
[----:B------:R-:W-:Y:S01]  /*1170*/  MOV R0, UR19 ;  /* 0x0000001300007c02 */ /* 0x000fe20008000f00 */
[----:B------:R-:W-:Y:S01]  /*1180*/  UIADD3 UR6, UR19, 0x2, URZ ;  /* 0x0000000213067890 */ /* 0x000fe2000fffe03f */
[----:B------:R-:W-:Y:S01]  /*1190*/  UMOV UR5, UR9 ;  /* 0x0000000900057c82 */ /* 0x000fe20008000000 */
[----:B------:R-:W-:Y:S01]  /*11a0*/  UMOV UR7, 0x40000040 ;  /* 0x4000004000077882 */ /* 0x000fe20000000000 */
[----:B------:R-:W-:-:S02]  /*11b0*/  UMOV UR9, 0x40000040 ;  /* 0x4000004000097882 */ /* 0x000fc40000000000 */
[----:B------:R-:W-:Y:S01]  /*11c0*/  UMOV UR8, UR4 ;  /* 0x0000000400087c82 */ /* 0x000fe20008000000 */
[----:B------:R-:W-:Y:S01]  /*11d0*/  MOV R9, UR9 ;  /* 0x0000000900097c02 */ /* 0x000fe20008000f00 */
[----:B------:R-:W-:Y:S01]  /*11e0*/  UMOV UR4, UR8 ;  /* 0x0000000800047c82 */ /* 0x000fe20008000000 */
[----:B------:R-:W-:Y:S01]  /*11f0*/  MOV R6, UR8 ;  /* 0x0000000800067c02 */ /* 0x000fe20008000f00 */
[----:B------:R-:W-:Y:S01]  /*1200*/  UIADD3 UR12, UR11, 0x200, URZ ;  /* 0x000002000b0c7890 */ /* 0x000fe2000fffe03f */
[----:B------:R-:W-:Y:S01]  /*1210*/  UMOV UR13, 0x40000040 ;  /* 0x40000040000d7882 */ /* 0x000fe20000000000 */
        /* <DEDUP_REMOVED lines=20> */
[----:B------:R-:W-:-:S04]  /*1360*/  USHF.L.U32 UR10, UR10, 0x3, URZ ;  /* 0x000000030a0a7899 */ /* 0x000fc8000800063f */
[----:B------:R-:W-:Y:S01]  /*1370*/  ULOP3.LUT UR10, UR10, 0x8, URZ, 0xc, !UPT ;  /* 0x000000080a0a7892 */ /* 0x000fe2000f8e0c3f */
[----:B------:R-:W-:Y:S02]  /*1380*/  WARPGROUP.DEPBAR.LE gsb0, 0x0 ;  /* 0x00008000000079c5 */ /* 0x000fe40000010000 */
[----:B------:R-:W-:-:S06]  /*1390*/  WARPGROUP.ARRIVE ;  /* 0x00000000000079c5 */ /* 0x000fcc0000000000 */
[----:B------:R-:W-:Y:S01]  /*13a0*/  HGMMA.64x64x16.F32 R24, gdesc[UR4], R24, gsb0 ;  /* 0x00e00000041879f0 */ /* 0x000fe20008000818 */
[----:B------:R-:W-:Y:S02]  /*13b0*/  UIADD3 UR4, UR11, 0x4, URZ ;  /* 0x000000040b047890 */ /* 0x000fe4000fffe03f */
[----:B------:R-:W-:Y:S01]  /*13c0*/  UIADD3 UR6, UR19, 0x4, URZ ;  /* 0x0000000413067890 */ /* 0x000fe2000fffe03f */
[----:B------:R-:W-:Y:S01]  /*13d0*/  UMOV UR5, UR9 ;  /* 0x0000000900057c82 */ /* 0x000fe20008000000 */
[----:B------:R-:W-:Y:S01]  /*13e0*/  UMOV UR7, 0x40000040 ;  /* 0x4000004000077882 */ /* 0x000fe20000000000 */
[----:B------:R-:W-:Y:S02]  /*13f0*/  UMOV UR9, 0x40000040 ;  /* 0x4000004000097882 */ /* 0x000fe40000000000 */
[----:B------:R-:W-:Y:S02]  /*1400*/  UMOV UR8, UR4 ;  /* 0x0000000400087c82 */ /* 0x000fe40008000000 */
[----:B------:R-:W-:Y:S01]  /*1410*/  UMOV UR4, UR8 ;  /* 0x0000000800047c82 */ /* 0x000fe20008000000 */
[----:B------:R-:W-:Y:S01]  /*1420*/  MOV R8, UR8 ;  /* 0x0000000800087c02 */ /* 0x000fe20008000f00 */
[----:B------:R-:W-:Y:S01]  /*1430*/  UIADD3 UR8, UR11, 0x6, URZ ;  /* 0x000000060b087890 */ /* 0x000fe2000fffe03f */
[----:B------:R-:W-:-:S02]  /*1440*/  WARPGROUP.DEPBAR.LE gsb0, 0x0 ;  /* 0x00008000000079c5 */ /* 0x000fc40000010000 */
[----:B------:R-:W-:-:S06]  /*1450*/  WARPGROUP.ARRIVE ;  /* 0x00000000000079c5 */ /* 0x000fcc0000000000 */
[----:B------:R-:W-:Y:S01]  /*1460*/  HGMMA.64x64x16.F32 R24, gdesc[UR4], R24, gsb0 ;  /* 0x00e00000041879f0 */ /* 0x000fe20008000818 */
[----:B------:R-:W-:Y:S01]  /*1470*/  UIADD3 UR6, UR19, 0x6, URZ ;  /* 0x0000000613067890 */ /* 0x000fe2000fffe03f */
[----:B------:R-:W-:Y:S01]  /*1480*/  UMOV UR4, UR8 ;  /* 0x0000000800047c82 */ /* 0x000fe20008000000 */
[----:B------:R-:W-:Y:S01]  /*1490*/  UMOV UR5, UR9 ;  /* 0x0000000900057c82 */ /* 0x000fe20008000000 */
[----:B------:R-:W-:Y:S01]  /*14a0*/  UMOV UR7, 0x40000040 ;  /* 0x4000004000077882 */ /* 0x000fe20000000000 */
[----:B------:R-:W-:Y:S02]  /*14b0*/  WARPGROUP.DEPBAR.LE gsb0, 0x0 ;  /* 0x00008000000079c5 */ /* 0x000fe40000010000 */
        /* <DEDUP_REMOVED lines=79> */
[----:B------:R-:W-:Y:S02]  /*19b0*/  UIADD3 UR4, UR11, 0x606, URZ ;  /* 0x000006060b047890 */ /* 0x000fe4000fffe03f */
[----:B------:R-:W-:Y:S01]  /*19c0*/  UIADD3 UR6, UR19, 0x606, URZ ;  /* 0x0000060613067890 */ /* 0x000fe2000fffe03f */
[----:B------:R-:W-:Y:S01]  /*19d0*/  UMOV UR5, 0x40000040 ;  /* 0x4000004000057882 */ /* 0x000fe20000000000 */
[----:B------:R-:W-:Y:S02]  /*19e0*/  UMOV UR7, 0x40000040 ;  /* 0x4000004000077882 */ /* 0x000fe40000000000 */
[----:B------:R-:W-:Y:S02]  /*19f0*/  MOV R10, UR4 ;  /* 0x00000004000a7c02 */ /* 0x000fe40008000f00 */
[----:B------:R-:W-:Y:S01]  /*1a00*/  MOV R11, UR5 ;  /* 0x00000005000b7c02 */ /* 0x000fe20008000f00 */
[----:B------:R-:W-:-:S02]  /*1a10*/  WARPGROUP.DEPBAR.LE gsb0, 0x0 ;  /* 0x00008000000079c5 */ /* 0x000fc40000010000 */
[----:B------:R-:W-:-:S06]  /*1a20*/  WARPGROUP.ARRIVE ;  /* 0x00000000000079c5 */ /* 0x000fcc0000000000 */
[----:B------:R-:W-:Y:S01]  /*1a30*/  HGMMA.64x64x16.F32 R24, gdesc[UR4], R24, gsb0 ;  /* 0x00e00000041879f0 */ /* 0x000fe20008000818 */
[----:B------:R-:W-:Y:S01]  /*1a40*/  ULDC UR4, c[0x0][0x28c] ;  /* 0x0000a30000047ab9 */ /* 0x000fe20000000800 */
[----:B------:R-:W-:Y:S01]  /*1a50*/  ULDC UR5, c[0x0][0x28c] ;  /* 0x0000a30000057ab9 */ /* 0x000fe20000000800 */
[----:B------:R-:W-:Y:S01]  /*1a60*/  ISETP.GE.AND P2, PT, R3, UR4, PT ;  /* 0x0000000403007c0c */ /* 0x000fe2000bf46270 */
[----:B------:R-:W-:Y:S01]  /*1a70*/  ULDC UR4, c[0x0][0x28c] ;  /* 0x0000a30000047ab9 */ /* 0x000fe20000000800 */
[----:B------:R-:W-:Y:S01]  /*1a80*/  IADD3 R3, R16, 0x9, RZ ;  /* 0x0000000910037810 */ /* 0x000fe20007ffe0ff */
[----:B------:R-:W-:Y:S01]  /*1a90*/  ULDC UR6, c[0x0][0x28c] ;  /* 0x0000a30000067ab9 */ /* 0x000fe20000000800 */
[----:B------:R-:W-:Y:S01]  /*1aa0*/  ISETP.GE.AND P3, PT, R14, UR5, PT ;  /* 0x000000050e007c0c */ /* 0x000fe2000bf66270 */
[----:B------:R-:W-:Y:S01]  /*1ab0*/  ULDC UR5, c[0x0][0x28c] ;  /* 0x0000a30000057ab9 */ /* 0x000fe20000000800 */
[----:B------:R-:W-:Y:S01]  /*1ac0*/  ISETP.GE.AND P4, PT, R3, UR4, PT ;  /* 0x0000000403007c0c */ /* 0x000fe2000bf86270 */
[----:B------:R-:W-:Y:S01]  /*1ad0*/  ULDC UR4, c[0x0][0x28c] ;  /* 0x0000a30000047ab9 */ /* 0x000fe20000000800 */
[----:B------:R-:W-:-:S02]  /*1ae0*/  IADD3 R3, R16, 0x11, RZ ;  /* 0x0000001110037810 */ /* 0x000fc40007ffe0ff */
[C---:B------:R-:W-:Y:S02]  /*1af0*/  IADD3 R14, R16.reuse, 0x10, RZ ;  /* 0x00000010100e7810 */ /* 0x040fe40007ffe0ff */
[----:B------:R-:W-:Y:S01]  /*1b00*/  ISETP.GE.AND P6, PT, R3, UR4, PT ;  /* 0x0000000403007c0c */ /* 0x000fe2000bfc6270 */
[----:B------:R-:W-:Y:S01]  /*1b10*/  ULDC UR4, c[0x0][0x28c] ;  /* 0x0000a30000047ab9 */ /* 0x000fe20000000800 */
[----:B------:R-:W-:Y:S02]  /*1b20*/  IADD3 R3, R16, 0x19, RZ ;  /* 0x0000001910037810 */ /* 0x000fe40007ffe0ff */
[----:B------:R-:W-:Y:S01]  /*1b30*/  ISETP.GE.AND P5, PT, R14, UR5, PT ;  /* 0x000000050e007c0c */ /* 0x000fe2000bfa6270 */
[----:B------:R-:W-:Y:S01]  /*1b40*/  ULDC UR5, c[0x0][0x28c] ;  /* 0x0000a30000057ab9 */ /* 0x000fe20000000800 */
[----:B------:R-:W-:-:S04]  /*1b50*/  IADD3 R14, R16, 0x18, RZ ;  /* 0x00000018100e7810 */ /* 0x000fc80007ffe0ff */
[----:B------:R-:W-:Y:S01]  /*1b60*/  ISETP.GE.AND P1, PT, R14, UR5, PT ;  /* 0x000000050e007c0c */ /* 0x000fe2000bf26270 */
[----:B------:R-:W-:Y:S01]  /*1b70*/  ULDC UR5, c[0x0][0x28c] ;  /* 0x0000a30000057ab9 */ /* 0x000fe20000000800 */
[----:B------:R-:W-:Y:S01]  /*1b80*/  IADD3 R14, R16, 0x21, RZ ;  /* 0x00000021100e7810 */ /* 0x000fe20007ffe0ff */
[----:B------:R-:W-:Y:S02]  /*1b90*/  WARPGROUP.DEPBAR.LE gsb0, 0x0 ;  /* 0x00008000000079c5 */ /* 0x000fe40000010000 */
[----:B------:R-:W-:Y:S02]  /*1ba0*/  FSEL R25, R25, -INF , !P2 ;  /* 0xff80000019197808 */ /* 0x000fe40005000000 */
[----:B------:R-:W-:Y:S02]  /*1bb0*/  FSEL R27, R27, -INF , !P2 ;  /* 0xff8000001b1b7808 */ /* 0x000fe40005000000 */
[----:B------:R-:W-:Y:S01]  /*1bc0*/  ISETP.GE.AND P2, PT, R3, UR4, PT ;  /* 0x0000000403007c0c */ /* 0x000fe2000bf46270 */
[----:B------:R-:W-:Y:S01]  /*1bd0*/  ULDC UR4, c[0x0][0x28c] ;  /* 0x0000a30000047ab9 */ /* 0x000fe20000000800 */
[----:B------:R-:W-:-:S02]  /*1be0*/  FSEL R28, R28, -INF , !P3 ;  /* 0xff8000001c1c7808 */ /* 0x000fc40005800000 */
[----:B------:R-:W-:Y:S02]  /*1bf0*/  FSEL R30, R30, -INF , !P3 ;  /* 0xff8000001e1e7808 */ /* 0x000fe40005800000 */
[C---:B------:R-:W-:Y:S01]  /*1c00*/  ISETP.GE.AND P3, PT, R16.reuse, UR4, PT ;  /* 0x0000000410007c0c */ /* 0x040fe2000bf66270 */
[----:B------:R-:W-:Y:S01]  /*1c10*/  ULDC UR4, c[0x0][0x28c] ;  /* 0x0000a30000047ab9 */ /* 0x000fe20000000800 */
[----:B------:R-:W-:Y:S02]  /*1c20*/  IADD3 R3, R16, 0x20, RZ ;  /* 0x0000002010037810 */ /* 0x000fe40007ffe0ff */
[----:B------:R-:W-:Y:S02]  /*1c30*/  FSEL R26, R26, -INF , !P3 ;  /* 0xff8000001a1a7808 */ /* 0x000fe40005800000 */
[----:B------:R-:W-:Y:S02]  /*1c40*/  FSEL R29, R29, -INF , !P4 ;  /* 0xff8000001d1d7808 */ /* 0x000fe40006000000 */
[----:B------:R-:W-:-:S02]  /*1c50*/  FSEL R31, R31, -INF , !P4 ;  /* 0xff8000001f1f7808 */ /* 0x000fc40006000000 */
[----:B------:R-:W-:Y:S01]  /*1c60*/  ISETP.GE.AND P4, PT, R3, UR5, PT ;  /* 0x0000000503007c0c */ /* 0x000fe2000bf86270 */
[----:B------:R-:W-:Y:S01]  /*1c70*/  ULDC UR5, c[0x0][0x604] ;  /* 0x0001810000057ab9 */ /* 0x000fe20000000800 */
[----:B------:R-:W-:Y:S02]  /*1c80*/  FMNMX R3, R26, R27, !PT ;  /* 0x0000001b1a037209 */ /* 0x000fe40007800000 */
[----:B------:R-:W-:Y:S02]  /*1c90*/  FSEL R32, R32, -INF , !P5 ;  /* 0xff80000020207808 */ /* 0x000fe40006800000 */
[----:B------:R-:W-:Y:S02]  /*1ca0*/  FSEL R34, R34, -INF , !P5 ;  /* 0xff80000022227808 */ /* 0x000fe40006800000 */
[----:B------:R-:W-:Y:S01]  /*1cb0*/  ISETP.GE.AND P5, PT, R14, UR4, PT ;  /* 0x000000040e007c0c */ /* 0x000fe2000bfa6270 */
[----:B------:R-:W-:Y:S01]  /*1cc0*/  ULDC UR4, c[0x0][0x28c] ;  /* 0x0000a30000047ab9 */ /* 0x000fe20000000800 */
[----:B------:R-:W-:-:S02]  /*1cd0*/  FMNMX R14, R30, R3, !PT ;  /* 0x000000031e0e7209 */ /* 0x000fc40007800000 */
[----:B------:R-:W-:Y:S02]  /*1ce0*/  FSEL R35, R35, -INF , !P6 ;  /* 0xff80000023237808 */ /* 0x000fe40007000000 */
[----:B------:R-:W-:Y:S02]  /*1cf0*/  FMNMX R3, R31, R14, !PT ;  /* 0x0000000e1f037209 */ /* 0x000fe40007800000 */
[----:B------:R-:W-:Y:S02]  /*1d00*/  FSEL R38, R38, -INF , !P1 ;  /* 0xff80000026267808 */ /* 0x000fe40004800000 */
[----:B------:R-:W-:Y:S02]  /*1d10*/  FMNMX R14, R34, R3, !PT ;  /* 0x00000003220e7209 */ /* 0x000fe40007800000 */
[----:B------:R-:W-:Y:S02]  /*1d20*/  FSEL R39, R39, -INF , !P2 ;  /* 0xff80000027277808 */ /* 0x000fe40005000000 */
[----:B------:R-:W-:-:S02]  /*1d30*/  FMNMX R3, R35, R14, !PT ;  /* 0x0000000e23037209 */ /* 0x000fc40007800000 */
[----:B------:R-:W-:Y:S02]  /*1d40*/  FSEL R33, R33, -INF , !P6 ;  /* 0xff80000021217808 */ /* 0x000fe40007000000 */
[----:B------:R-:W-:Y:S02]  /*1d50*/  FMNMX R14, R38, R3, !PT ;  /* 0x00000003260e7209 */ /* 0x000fe40007800000 */
[----:B------:R-:W-:Y:S01]  /*1d60*/  ISETP.GE.AND P6, PT, R15, UR4, PT ;  /* 0x000000040f007c0c */ /* 0x000fe2000bfc6270 */
[----:B------:R-:W-:Y:S01]  /*1d70*/  ULDC UR4, c[0x0][0x28c] ;  /* 0x0000a30000047ab9 */ /* 0x000fe20000000800 */
[----:B------:R-:W-:Y:S02]  /*1d80*/  IADD3 R15, R16, 0x29, RZ ;  /* 0x00000029100f7810 */ /* 0x000fe40007ffe0ff */
[----:B------:R-:W-:Y:S02]  /*1d90*/  FSEL R42, R42, -INF , !P4 ;  /* 0xff8000002a2a7808 */ /* 0x000fe40006000000 */
[----:B------:R-:W-:-:S02]  /*1da0*/  FMNMX R3, R39, R14, !PT ;  /* 0x0000000e27037209 */ /* 0x000fc40007800000 */
[----:B------:R-:W-:Y:S02]  /*1db0*/  FSEL R36, R36, -INF , !P1 ;  /* 0xff80000024247808 */ /* 0x000fe40004800000 */
[----:B------:R-:W-:Y:S01]  /*1dc0*/  ISETP.GE.AND P1, PT, R15, UR4, PT ;  /* 0x000000040f007c0c */ /* 0x000fe2000bf26270 */
[----:B------:R-:W-:Y:S01]  /*1dd0*/  ULDC UR4, c[0x0][0x28c] ;  /* 0x0000a30000047ab9 */ /* 0x000fe20000000800 */
[----:B------:R-:W-:Y:S02]  /*1de0*/  IADD3 R15, R16, 0x30, RZ ;  /* 0x00000030100f7810 */ /* 0x000fe40007ffe0ff */
[----:B------:R-:W-:Y:S02]  /*1df0*/  FSEL R43, R43, -INF , !P5 ;  /* 0xff8000002b2b7808 */ /* 0x000fe40006800000 */
[----:B------:R-:W-:Y:S02]  /*1e00*/  FMNMX R14, R42, R3, !PT ;  /* 0x000000032a0e7209 */ /* 0x000fe40007800000 */
[----:B------:R-:W-:-:S02]  /*1e10*/  FSEL R37, R37, -INF , !P2 ;  /* 0xff80000025257808 */ /* 0x000fc40005000000 */
[----:B------:R-:W-:Y:S01]  /*1e20*/  ISETP.GE.AND P2, PT, R15, UR4, PT ;  /* 0x000000040f007c0c */ /* 0x000fe2000bf46270 */
[----:B------:R-:W-:Y:S01]  /*1e30*/  ULDC UR4, c[0x0][0x28c] ;  /* 0x0000a30000047ab9 */ /* 0x000fe20000000800 */
[----:B------:R-:W-:Y:S02]  /*1e40*/  FSEL R46, R46, -INF , !P6 ;  /* 0xff8000002e2e7808 */ /* 0x000fe40007000000 */
[----:B------:R-:W-:Y:S02]  /*1e50*/  FMNMX R3, R43, R14, !PT ;  /* 0x0000000e2b037209 */ /* 0x000fe40007800000 */
[----:B------:R-:W-:Y:S02]  /*1e60*/  IADD3 R15, R16, 0x31, RZ ;  /* 0x00000031100f7810 */ /* 0x000fe40007ffe0ff */
[----:B------:R-:W-:Y:S02]  /*1e70*/  FSEL R40, R40, -INF , !P4 ;  /* 0xff80000028287808 */ /* 0x000fe40006000000 */
[----:B------:R-:W-:-:S02]  /*1e80*/  FSEL R47, R47, -INF , !P1 ;  /* 0xff8000002f2f7808 */ /* 0x000fc40004800000 */
[----:B------:R-:W-:Y:S02]  /*1e90*/  FMNMX R14, R46, R3, !PT ;  /* 0x000000032e0e7209 */ /* 0x000fe40007800000 */
        /* <DEDUP_REMOVED lines=8> */
[----:B------:R-:W-:Y:S02]  /*1f20*/  IADD3 R15, R16, 0x39, RZ ;  /* 0x00000039100f7810 */ /* 0x000fe40007ffe0ff */
[----:B------:R-:W-:Y:S02]  /*1f30*/  FSEL R51, R51, -INF , !P4 ;  /* 0xff80000033337808 */ /* 0x000fe40006000000 */
[----:B------:R-:W-:Y:S02]  /*1f40*/  FMNMX R14, R50, R3, !PT ;  /* 0x00000003320e7209 */ /* 0x000fe40007800000 */
[----:B------:R-:W-:Y:S02]  /*1f50*/  FSEL R24, R24, -INF , !P3 ;  /* 0xff80000018187808 */ /* 0x000fe40005800000 */
[----:B------:R-:W-:-:S02]  /*1f60*/  ISETP.GE.AND P3, PT, R15, UR6, PT ;  /* 0x000000060f007c0c */ /* 0x000fc4000bf66270 */
[----:B------:R-:W-:Y:S02]  /*1f70*/  FSEL R54, R54, -INF , !P5 ;  /* 0xff80000036367808 */ /* 0x000fe40006800000 */
[----:B------:R-:W-:Y:S02]  /*1f80*/  FMNMX R15, R51, R14, !PT ;  /* 0x0000000e330f7209 */ /* 0x000fe40007800000 */
[----:B------:R-:W-:Y:S02]  /*1f90*/  FMNMX R3, R24, R25, !PT ;  /* 0x0000001918037209 */ /* 0x000fe40007800000 */
[----:B------:R-:W-:Y:S02]  /*1fa0*/  FSEL R55, R55, -INF , !P3 ;  /* 0xff80000037377808 */ /* 0x000fe40005800000 */
[----:B------:R-:W-:Y:S02]  /*1fb0*/  FMNMX R18, R54, R15, !PT ;  /* 0x0000000f36127209 */ /* 0x000fe40007800000 */
[----:B------:R-:W-:-:S02]  /*1fc0*/  FMNMX R14, R28, R3, !PT ;  /* 0x000000031c0e7209 */ /* 0x000fc40007800000 */
[----:B------:R-:W-:Y:S02]  /*1fd0*/  FMNMX R18, R55, R18, !PT ;  /* 0x0000001237127209 */ /* 0x000fe40007800000 */
[----:B------:R-:W-:Y:S02]  /*1fe0*/  FMNMX R3, R29, R14, !PT ;  /* 0x0000000e1d037209 */ /* 0x000fe40007800000 */
[----:B------:R-:W-:Y:S01]  /*1ff0*/  FSEL R44, R44, -INF , !P6 ;  /* 0xff8000002c2c7808 */ /* 0x000fe20007000000 */
[----:B------:R-:W1:Y:S01]  /*2000*/  SHFL.BFLY PT, R15, R18, 0x1, 0x1f ;  /* 0x0c201f00120f7f89 */ /* 0x000e6200000e0000 */
[----:B------:R-:W-:Y:S02]  /*2010*/  FMNMX R14, R32, R3, !PT ;  /* 0x00000003200e7209 */ /* 0x000fe40007800000 */
[----:B------:R-:W-:Y:S02]  /*2020*/  FSEL R45, R45, -INF , !P1 ;  /* 0xff8000002d2d7808 */ /* 0x000fe40004800000 */
        /* <DEDUP_REMOVED lines=9> */
[----:B-1----:R-:W-:Y:S02]  /*20c0*/  FMNMX R15, R18, R15, !PT ;  /* 0x0000000f120f7209 */ /* 0x002fe40007800000 */
[----:B------:R-:W-:-:S03]  /*20d0*/  FMNMX R14, R44, R3, !PT ;  /* 0x000000032c0e7209 */ /* 0x000fc60007800000 */
[----:B------:R-:W1:Y:S01]  /*20e0*/  SHFL.BFLY PT, R20, R15, 0x2, 0x1f ;  /* 0x0c401f000f147f89 */ /* 0x000e6200000e0000 */
[----:B------:R-:W-:-:S04]  /*20f0*/  FMNMX R3, R45, R14, !PT ;  /* 0x0000000e2d037209 */ /* 0x000fc80007800000 */
[----:B------:R-:W-:-:S04]  /*2100*/  FMNMX R14, R48, R3, !PT ;  /* 0x00000003300e7209 */ /* 0x000fc80007800000 */
[----:B------:R-:W-:-:S04]  /*2110*/  FMNMX R3, R49, R14, !PT ;  /* 0x0000000e31037209 */ /* 0x000fc80007800000 */
[----:B------:R-:W-:-:S04]  /*2120*/  FMNMX R14, R52, R3, !PT ;  /* 0x00000003340e7209 */ /* 0x000fc80007800000 */
[----:B------:R-:W-:-:S05]  /*2130*/  FMNMX R3, R53, R14, !PT ;  /* 0x0000000e35037209 */ /* 0x000fca0007800000 */
[----:B------:R-:W2:Y:S01]  /*2140*/  SHFL.BFLY PT, R18, R3, 0x1, 0x1f ;  /* 0x0c201f0003127f89 */ /* 0x000ea200000e0000 */
[----:B-1----:R-:W-:-:S04]  /*2150*/  FMNMX R14, R15, R20, !PT ;  /* 0x000000140f0e7209 */ /* 0x002fc80007800000 */
[----:B------:R-:W-:-:S04]  /*2160*/  FSETP.NEU.AND P1, PT, R14, -INF , PT ;  /* 0xff8000000e00780b */ /* 0x000fc80003f2d000 */
[----:B------:R-:W-:-:S05]  /*2170*/  FSEL R17, R14, RZ, P1 ;  /* 0x000000ff0e117208 */ /* 0x000fca0000800000 */
[----:B------:R-:W-:Y:S01]  /*2180*/  FMUL R15, R17, UR4 ;  /* 0x00000004110f7c20 */ /* 0x000fe20008400000 */
[----:B------:R-:W-:-:S03]  /*2190*/  ULDC UR4, c[0x0][0x604] ;  /* 0x0001810000047ab9 */ /* 0x000fc60000000800 */
[--C-:B------:R-:W-:Y:S01]  /*21a0*/  FFMA R26, R26, UR4, -R15.reuse ;  /* 0x000000041a1a7c23 */ /* 0x100fe2000800080f */
[----:B------:R-:W-:Y:S02]  /*21b0*/  ULDC UR4, c[0x0][0x604] ;  /* 0x0001810000047ab9 */ /* 0x000fe40000000800 */
[--C-:B------:R-:W-:Y:S01]  /*21c0*/  FFMA R27, R27, UR4, -R15.reuse ;  /* 0x000000041b1b7c23 */ /* 0x100fe2000800080f */
[----:B------:R-:W-:Y:S01]  /*21d0*/  ULDC UR4, c[0x0][0x604] ;  /* 0x0001810000047ab9 */ /* 0x000fe20000000800 */
[----:B--2---:R-:W-:Y:S01]  /*21e0*/  FMNMX R18, R3, R18, !PT ;  /* 0x0000001203127209 */ /* 0x004fe20007800000 */
[--C-:B------:R-:W-:Y:S01]  /*21f0*/  FFMA R30, R30, UR4, -R15.reuse ;  /* 0x000000041e1e7c23 */ /* 0x100fe2000800080f */
[----:B------:R-:W-:Y:S01]  /*2200*/  ULDC UR4, c[0x0][0x604] ;  /* 0x0001810000047ab9 */ /* 0x000fe20000000800 */
[----:B------:R-:W-:Y:S01]  /*2210*/  FSETP.GEU.AND P5, PT, R27, -126, PT ;  /* 0xc2fc00001b00780b */ /* 0x000fe20003fae000 */
[--C-:B------:R-:W-:Y:S01]  /*2220*/  FFMA R31, R31, UR4, -R15.reuse ;  /* 0x000000041f1f7c23 */ /* 0x100fe2000800080f */
[----:B------:R-:W1:Y:S01]  /*2230*/  SHFL.BFLY PT, R17, R18, 0x2, 0x1f ;  /* 0x0c401f0012117f89 */ /* 0x000e6200000e0000 */
[----:B------:R-:W-:Y:S01]  /*2240*/  FSETP.GEU.AND P3, PT, R30, -126, PT ;  /* 0xc2fc00001e00780b */ /* 0x000fe20003f6e000 */
[----:B------:R-:W-:Y:S01]  /*2250*/  ULDC UR4, c[0x0][0x604] ;  /* 0x0001810000047ab9 */ /* 0x000fe20000000800 */
[----:B------:R-:W-:Y:S01]  /*2260*/  FSETP.GEU.AND P6, PT, R26, -126, PT ;  /* 0xc2fc00001a00780b */ /* 0x000fe20003fce000 */
[--C-:B------:R-:W-:Y:S01]  /*2270*/  FFMA R34, R34, UR4, -R15.reuse ;  /* 0x0000000422227c23 */ /* 0x100fe2000800080f */
[----:B------:R-:W-:Y:S01]  /*2280*/  ULDC UR4, c[0x0][0x604] ;  /* 0x0001810000047ab9 */ /* 0x000fe20000000800 */
[----:B------:R-:W-:Y:S01]  /*2290*/  FSETP.GEU.AND P2, PT, R31, -126, PT ;  /* 0xc2fc00001f00780b */ /* 0x000fe20003f4e000 */
[--C-:B------:R-:W-:Y:S01]  /*22a0*/  FFMA R35, R35, UR4, -R15.reuse ;  /* 0x0000000423237c23 */ /* 0x100fe2000800080f */
[----:B------:R-:W-:Y:S01]  /*22b0*/  ULDC UR4, c[0x0][0x604] ;  /* 0x0001810000047ab9 */ /* 0x000fe20000000800 */
[----:B------:R-:W-:Y:S01]  /*22c0*/  FSETP.GEU.AND P1, PT, R34, -126, PT ;  /* 0xc2fc00002200780b */ /* 0x000fe20003f2e000 */
[----:B------:R-:W-:Y:S01]  /*22d0*/  FFMA R38, R38, UR4, -R15 ;  /* 0x0000000426267c23 */ /* 0x000fe2000800080f */
[----:B------:R-:W-:Y:S01]  /*22e0*/  @!P5 FMUL R27, R27, 0.5 ;  /* 0x3f0000001b1bd820 */ /* 0x000fe20000400000 */
[----:B------:R-:W-:-:S02]  /*22f0*/  ULDC UR4, c[0x0][0x604] ;  /* 0x0001810000047ab9 */ /* 0x000fc40000000800 */
[----:B------:R-:W-:Y:S01]  /*2300*/  @!P3 FMUL R30, R30, 0.5 ;  /* 0x3f0000001e1eb820 */ /* 0x000fe20000400000 */
[----:B------:R-:W2:Y:S01]  /*2310*/  MUFU.EX2 R20, R27 ;  /* 0x0000001b00147308 */ /* 0x000ea20000000800 */
[--C-:B------:R-:W-:Y:S01]  /*2320*/  FFMA R39, R39, UR4, -R15.reuse ;  /* 0x0000000427277c23 */ /* 0x100fe2000800080f */
[----:B------:R-:W-:Y:S01]  /*2330*/  ULDC UR4, c[0x0][0x604] ;  /* 0x0001810000047ab9 */ /* 0x000fe20000000800 */
[----:B------:R-:W-:Y:S01]  /*2340*/  @!P6 FMUL R26, R26, 0.5 ;  /* 0x3f0000001a1ae820 */ /* 0x000fe20000400000 */
[--C-:B------:R-:W-:Y:S01]  /*2350*/  FFMA R42, R42, UR4, -R15.reuse ;  /* 0x000000042a2a7c23 */ /* 0x100fe2000800080f */
[----:B------:R-:W-:Y:S01]  /*2360*/  @!P2 FMUL R31, R31, 0.5 ;  /* 0x3f0000001f1fa820 */ /* 0x000fe20000400000 */
[----:B------:R-:W-:Y:S01]  /*2370*/  ULDC UR4, c[0x0][0x604] ;  /* 0x0001810000047ab9 */ /* 0x000fe20000000800 */
[----:B------:R-:W-:Y:S01]  /*2380*/  @!P1 FMUL R34, R34, 0.5 ;  /* 0x3f00000022229820 */ /* 0x000fe20000400000 */
[----:B------:R-:W3:Y:S01]  /*2390*/  MUFU.EX2 R155, R30 ;  /* 0x0000001e009b7308 */ /* 0x000ee20000000800 */
[----:B-1----:R-:W-:Y:S01]  /*23a0*/  FMNMX R17, R18, R17, !PT ;  /* 0x0000001112117209 */ /* 0x002fe20007800000 */
[----:B------:R-:W-:Y:S01]  /*23b0*/  FFMA R43, R43, UR4, -R15 ;  /* 0x000000042b2b7c23 */ /* 0x000fe2000800080f */
[----:B------:R-:W-:-:S02]  /*23c0*/  ULDC UR4, c[0x0][0x604] ;  /* 0x0001810000047ab9 */ /* 0x000fc40000000800 */
[C---:B------:R-:W-:Y:S01]  /*23d0*/  FSETP.NEU.AND P4, PT, R17.reuse, -INF , PT ;  /* 0xff8000001100780b */ /* 0x040fe20003f8d000 */
[--C-:B------:R-:W-:Y:S01]  /*23e0*/  FFMA R46, R46, UR4, -R15.reuse ;  /* 0x000000042e2e7c23 */ /* 0x100fe2000800080f */
[----:B------:R-:W-:Y:S01]  /*23f0*/  ULDC UR4, c[0x0][0x604] ;  /* 0x0001810000047ab9 */ /* 0x000fe20000000800 */
[----:B------:R-:W1:Y:S01]  /*2400*/  MUFU.EX2 R153, R26 ;  /* 0x0000001a00997308 */ /* 0x000e620000000800 */
[----:B------:R-:W-:Y:S01]  /*2410*/  FSEL R3, R17, RZ, P4 ;  /* 0x000000ff11037208 */ /* 0x000fe20002000000 */
[----:B--2---:R-:W-:Y:S01]  /*2420*/  @!P5 FMUL R20, R20, R20 ;  /* 0x000000141414d220 */ /* 0x004fe20000400000 */
[----:B------:R-:W-:Y:S01]  /*2430*/  FSETP.GEU.AND P4, PT, R35, -126, PT ;  /* 0xc2fc00002300780b */ /* 0x000fe20003f8e000 */
[--C-:B------:R-:W-:Y:S01]  /*2440*/  FFMA R47, R47, UR4, -R15.reuse ;  /* 0x000000042f2f7c23 */ /* 0x100fe2000800080f */
[----:B------:R-:W-:Y:S01]  /*2450*/  FSETP.GEU.AND P5, PT, R39, -126, PT ;  /* 0xc2fc00002700780b */ /* 0x000fe20003fae000 */
[----:B------:R-:W-:Y:S02]  /*2460*/  ULDC UR4, c[0x0][0x604] ;  /* 0x0001810000047ab9 */ /* 0x000fe40000000800 */
[----:B------:R-:W2:Y:S01]  /*2470*/  MUFU.EX2 R22, R31 ;  /* 0x0000001f00167308 */ /* 0x000ea20000000800 */
[----:B---3--:R-:W-:Y:S01]  /*2480*/  @!P3 FMUL R155, R155, R155 ;  /* 0x0000009b9b9bb220 */ /* 0x008fe20000400000 */
[----:B------:R-:W-:Y:S01]  /*2490*/  FSETP.GEU.AND P3, PT, R42, -126, PT ;  /* 0xc2fc00002a00780b */ /* 0x000fe20003f6e000 */
[----:B------:R-:W-:Y:S01]  /*24a0*/  FFMA R50, R50, UR4, -R15 ;  /* 0x0000000432327c23 */ /* 0x000fe2000800080f */
[----:B------:R-:W-:-:S02]  /*24b0*/  ULDC UR4, c[0x0][0x604] ;  /* 0x0001810000047ab9 */ /* 0x000fc40000000800 */
[--C-:B------:R-:W-:Y:S01]  /*24c0*/  FFMA R51, R51, UR4, -R15.reuse ;  /* 0x0000000433337c23 */ /* 0x100fe2000800080f */
[----:B------:R-:W-:Y:S01]  /*24d0*/  ULDC UR4, c[0x0][0x604] ;  /* 0x0001810000047ab9 */ /* 0x000fe20000000800 */
[----:B------:R-:W-:Y:S01]  /*24e0*/  @!P4 FMUL R35, R35, 0.5 ;  /* 0x3f0000002323c820 */ /* 0x000fe20000400000 */
[----:B------:R-:W3:Y:S01]  /*24f0*/  MUFU.EX2 R161, R34 ;  /* 0x0000002200a17308 */ /* 0x000ee20000000800 */
[----:B------:R-:W-:Y:S01]  /*2500*/  @!P5 FMUL R39, R39, 0.5 ;  /* 0x3f0000002727d820 */ /* 0x000fe20000400000 */
[----:B-1----:R-:W-:Y:S01]  /*2510*/  @!P6 FMUL R153, R153, R153 ;  /* 0x000000999999e220 */ /* 0x002fe20000400000 */
[--C-:B------:R-:W-:Y:S01]  /*2520*/  FFMA R54, R54, UR4, -R15.reuse ;  /* 0x0000000436367c23 */ /* 0x100fe2000800080f */
[----:B------:R-:W-:Y:S01]  /*2530*/  FSETP.GEU.AND P6, PT, R38, -126, PT ;  /* 0xc2fc00002600780b */ /* 0x000fe20003fce000 */
[----:B------:R-:W-:Y:S01]  /*2540*/  ULDC UR4, c[0x0][0x604] ;  /* 0x0001810000047ab9 */ /* 0x000fe20000000800 */
[----:B------:R-:W-:Y:S01]  /*2550*/  @!P3 FMUL R42, R42, 0.5 ;  /* 0x3f0000002a2ab820 */ /* 0x000fe20000400000 */
[----:B------:R-:W-:Y:S01]  /*2560*/  FFMA R15, R55, UR4, -R15 ;  /* 0x00000004370f7c23 */ /* 0x000fe2000800080f */
[----:B------:R-:W1:Y:S01]  /*2570*/  MUFU.EX2 R26, R35 ;  /* 0x00000023001a7308 */ /* 0x000e620000000800 */
[----:B--2---:R-:W-:Y:S01]  /*2580*/  @!P2 FMUL R22, R22, R22 ;  /* 0x000000161616a220 */ /* 0x004fe20000400000 */
[----:B------:R-:W-:Y:S01]  /*2590*/  FSETP.GEU.AND P2, PT, R43, -126, PT ;  /* 0xc2fc00002b00780b */ /* 0x000fe20003f4e000 */
[----:B------:R-:W-:-:S02]  /*25a0*/  ULDC UR4, c[0x0][0x604] ;  /* 0x0001810000047ab9 */ /* 0x000fc40000000800 */
[----:B------:R-:W-:Y:S01]  /*25b0*/  FMUL R3, R3, UR4 ;  /* 0x0000000403037c20 */ /* 0x000fe20008400000 */
[----:B------:R-:W-:Y:S02]  /*25c0*/  ULDC UR4, c[0x0][0x604] ;  /* 0x0001810000047ab9 */ /* 0x000fe40000000800 */
[----:B------:R-:W2:Y:S01]  /*25d0*/  MUFU.EX2 R163, R39 ;  /* 0x0000002700a37308 */ /* 0x000ea20000000800 */
[----:B---3--:R-:W-:Y:S01]  /*25e0*/  @!P1 FMUL R161, R161, R161 ;  /* 0x000000a1a1a19220 */ /* 0x008fe20000400000 */
[----:B------:R-:W-:Y:S01]  /*25f0*/  FSETP.GEU.AND P1, PT, R46, -126, PT ;  /* 0xc2fc00002e00780b */ /* 0x000fe20003f2e000 */
[----:B------:R-:W-:Y:S01]  /*2600*/  @!P6 FMUL R38, R38, 0.5 ;  /* 0x3f0000002626e820 */ /* 0x000fe20000400000 */
[--C-:B------:R-:W-:Y:S01]  /*2610*/  FFMA R24, R24, UR4, -R3.reuse ;  /* 0x0000000418187c23 */ /* 0x100fe20008000803 */
[----:B------:R-:W-:Y:S01]  /*2620*/  ULDC UR4, c[0x0][0x604] ;  /* 0x0001810000047ab9 */ /* 0x000fe20000000800 */
[--C-:B------:R-:W-:Y:S01]  /*2630*/  FFMA R52, R52, UR5, -R3.reuse ;  /* 0x0000000534347c23 */ /* 0x100fe20008000803 */
[----:B------:R-:W-:Y:S01]  /*2640*/  @!P2 FMUL R43, R43, 0.5 ;  /* 0x3f0000002b2ba820 */ /* 0x000fe20000400000 */
[----:B------:R-:W3:Y:S01]  /*2650*/  MUFU.EX2 R42, R42 ;  /* 0x0000002a002a7308 */ /* 0x000ee20000000800 */
[----:B-1----:R-:W-:Y:S01]  /*2660*/  @!P4 FMUL R26, R26, R26 ;  /* 0x0000001a1a1ac220 */ /* 0x002fe20000400000 */
[----:B------:R-:W-:Y:S01]  /*2670*/  FSETP.GEU.AND P4, PT, R47, -126, PT ;  /* 0xc2fc00002f00780b */ /* 0x000fe20003f8e000 */
[----:B------:R-:W-:Y:S01]  /*2680*/  FFMA R25, R25, UR4, -R3 ;  /* 0x0000000419197c23 */ /* 0x000fe20008000803 */
[----:B------:R-:W-:-:S02]  /*2690*/  ULDC UR4, c[0x0][0x604] ;  /* 0x0001810000047ab9 */ /* 0x000fc40000000800 */
[--C-:B------:R-:W-:Y:S01]  /*26a0*/  FFMA R28, R28, UR4, -R3.reuse ;  /* 0x000000041c1c7c23 */ /* 0x100fe20008000803 */
[----:B------:R-:W-:Y:S01]  /*26b0*/  @!P1 FMUL R46, R46, 0.5 ;  /* 0x3f0000002e2e9820 */ /* 0x000fe20000400000 */
[----:B------:R-:W1:Y:S01]  /*26c0*/  MUFU.EX2 R38, R38 ;  /* 0x0000002600267308 */ /* 0x000e620000000800 */
[----:B--2---:R-:W-:Y:S01]  /*26d0*/  @!P5 FMUL R163, R163, R163 ;  /* 0x000000a3a3a3d220 */ /* 0x004fe20000400000 */
[----:B------:R-:W-:Y:S01]  /*26e0*/  FSETP.GEU.AND P5, PT, R51, -126, PT ;  /* 0xc2fc00003300780b */ /* 0x000fe20003fae000 */
[----:B------:R-:W-:Y:S02]  /*26f0*/  ULDC UR4, c[0x0][0x604] ;  /* 0x0001810000047ab9 */ /* 0x000fe40000000800 */
[--C-:B------:R-:W-:Y:S01]  /*2700*/  FFMA R29, R29, UR4, -R3.reuse ;  /* 0x000000041d1d7c23 */ /* 0x100fe20008000803 */
[----:B------:R-:W-:Y:S01]  /*2710*/  ULDC UR4, c[0x0][0x604] ;  /* 0x0001810000047ab9 */ /* 0x000fe20000000800 */
[----:B------:R-:W-:Y:S01]  /*2720*/  @!P4 FMUL R47, R47, 0.5 ;  /* 0x3f0000002f2fc820 */ /* 0x000fe20000400000 */
[----:B------:R-:W2:Y:S01]  /*2730*/  MUFU.EX2 R157, R43 ;  /* 0x0000002b009d7308 */ /* 0x000ea20000000800 */
[----:B---3--:R-:W-:Y:S01]  /*2740*/  @!P3 FMUL R42, R42, R42 ;  /* 0x0000002a2a2ab220 */ /* 0x008fe20000400000 */
[----:B------:R-:W-:Y:S01]  /*2750*/  FSETP.GEU.AND P3, PT, R54, -126, PT ;  /* 0xc2fc00003600780b */ /* 0x000fe20003f6e000 */
[----:B------:R-:W-:Y:S01]  /*2760*/  FFMA R32, R32, UR4, -R3 ;  /* 0x0000000420207c23 */ /* 0x000fe20008000803 */
[----:B------:R-:W-:-:S02]  /*2770*/  ULDC UR4, c[0x0][0x604] ;  /* 0x0001810000047ab9 */ /* 0x000fc40000000800 */
[--C-:B------:R-:W-:Y:S01]  /*2780*/  FFMA R33, R33, UR4, -R3.reuse ;  /* 0x0000000421217c23 */ /* 0x100fe20008000803 */
[----:B------:R-:W-:Y:S01]  /*2790*/  @!P5 FMUL R51, R51, 0.5 ;  /* 0x3f0000003333d820 */ /* 0x000fe20000400000 */
[----:B------:R-:W3:Y:S01]  /*27a0*/  MUFU.EX2 R159, R47 ;  /* 0x0000002f009f7308 */ /* 0x000ee20000000800 */
[----:B-1----:R-:W-:Y:S01]  /*27b0*/  @!P6 FMUL R38, R38, R38 ;  /* 0x000000262626e220 */ /* 0x002fe20000400000 */
[----:B------:R-:W-:Y:S01]  /*27c0*/  FSETP.GEU.AND P6, PT, R50, -126, PT ;  /* 0xc2fc00003200780b */ /* 0x000fe20003fce000 */
[----:B------:R-:W-:Y:S02]  /*27d0*/  ULDC UR4, c[0x0][0x604] ;  /* 0x0001810000047ab9 */ /* 0x000fe40000000800 */
[--C-:B------:R-:W-:Y:S01]  /*27e0*/  FFMA R36, R36, UR4, -R3.reuse ;  /* 0x0000000424247c23 */ /* 0x100fe20008000803 */
[----:B------:R-:W-:Y:S01]  /*27f0*/  ULDC UR4, c[0x0][0x604] ;  /* 0x0001810000047ab9 */ /* 0x000fe20000000800 */
[----:B------:R-:W-:Y:S01]  /*2800*/  @!P3 FMUL R54, R54, 0.5 ;  /* 0x3f0000003636b820 */ /* 0x000fe20000400000 */
[----:B------:R-:W1:Y:S01]  /*2810*/  MUFU.EX2 R165, R51 ;  /* 0x0000003300a57308 */ /* 0x000e620000000800 */
[----:B--2---:R-:W-:Y:S01]  /*2820*/  @!P2 FMUL R157, R157, R157 ;  /* 0x0000009d9d9da220 */ /* 0x004fe20000400000 */
[----:B------:R-:W-:Y:S01]  /*2830*/  FSETP.GEU.AND P2, PT, R15, -126, PT ;  /* 0xc2fc00000f00780b */ /* 0x000fe20003f4e000 */
[----:B------:R-:W-:Y:S01]  /*2840*/  FFMA R37, R37, UR4, -R3 ;  /* 0x0000000425257c23 */ /* 0x000fe20008000803 */
[----:B------:R-:W-:-:S02]  /*2850*/  ULDC UR4, c[0x0][0x604] ;  /* 0x0001810000047ab9 */ /* 0x000fc40000000800 */
[--C-:B------:R-:W-:Y:S01]  /*2860*/  FFMA R40, R40, UR4, -R3.reuse ;  /* 0x0000000428287c23 */ /* 0x100fe20008000803 */
[----:B------:R-:W-:Y:S01]  /*2870*/  @!P6 FMUL R50, R50, 0.5 ;  /* 0x3f0000003232e820 */ /* 0x000fe20000400000 */
[----:B------:R-:W2:Y:S01]  /*2880*/  MUFU.EX2 R46, R46 ;  /* 0x0000002e002e7308 */ /* 0x000ea20000000800 */
[----:B---3--:R-:W-:Y:S01]  /*2890*/  @!P4 FMUL R159, R159, R159 ;  /* 0x0000009f9f9fc220 */ /* 0x008fe20000400000 */
[----:B------:R-:W-:Y:S01]  /*28a0*/  FSETP.GEU.AND P4, PT, R25, -126, PT ;  /* 0xc2fc00001900780b */ /* 0x000fe20003f8e000 */
[----:B------:R-:W-:Y:S02]  /*28b0*/  ULDC UR4, c[0x0][0x604] ;  /* 0x0001810000047ab9 */ /* 0x000fe40000000800 */
[--C-:B------:R-:W-:Y:S01]  /*28c0*/  FFMA R41, R41, UR4, -R3.reuse ;  /* 0x0000000429297c23 */ /* 0x100fe20008000803 */
[----:B------:R-:W-:Y:S01]  /*28d0*/  ULDC UR4, c[0x0][0x604] ;  /* 0x0001810000047ab9 */ /* 0x000fe20000000800 */
[----:B------:R-:W-:Y:S01]  /*28e0*/  @!P2 FMUL R15, R15, 0.5 ;  /* 0x3f0000000f0fa820 */ /* 0x000fe20000400000 */
[----:B------:R-:W3:Y:S01]  /*28f0*/  MUFU.EX2 R167, R54 ;  /* 0x0000003600a77308 */ /* 0x000ee20000000800 */
[----:B-1----:R-:W-:Y:S01]  /*2900*/  @!P5 FMUL R165, R165, R165 ;  /* 0x000000a5a5a5d220 */ /* 0x002fe20000400000 */
[----:B------:R-:W-:Y:S01]  /*2910*/  FSETP.GEU.AND P5, PT, R29, -126, PT ;  /* 0xc2fc00001d00780b */ /* 0x000fe20003fae000 */
[----:B------:R-:W-:Y:S01]  /*2920*/  FFMA R49, R49, UR4, -R3 ;  /* 0x0000000431317c23 */ /* 0x000fe20008000803 */
[----:B------:R-:W-:Y:S01]  /*2930*/  ULDC UR4, c[0x0][0x604] ;  /* 0x0001810000047ab9 */ /* 0x000fe20000000800 */
[----:B------:R-:W-:Y:S01]  /*2940*/  FADD R35, R26, R165 ;  /* 0x000000a51a237221 */ /* 0x000fe20000000000 */
[----:B------:R-:W-:Y:S01]  /*2950*/  FFMA R44, R44, UR4, -R3 ;  /* 0x000000042c2c7c23 */ /* 0x000fe20008000803 */
[----:B------:R-:W-:Y:S01]  /*2960*/  @!P4 FMUL R25, R25, 0.5 ;  /* 0x3f0000001919c820 */ /* 0x000fe20000400000 */
[----:B------:R1:W4:Y:S01]  /*2970*/  MUFU.EX2 R18, R15 ;  /* 0x0000000f00127308 */ /* 0x0003220000000800 */
[----:B--2---:R-:W-:Y:S01]  /*2980*/  @!P1 FMUL R46, R46, R46 ;  /* 0x0000002e2e2e9220 */ /* 0x004fe20000400000 */
[----:B------:R-:W-:Y:S01]  /*2990*/  FSETP.GEU.AND P1, PT, R24, -126, PT ;  /* 0xc2fc00001800780b */ /* 0x000fe20003f2e000 */
[----:B------:R-:W-:-:S02]  /*29a0*/  ULDC UR4, c[0x0][0x604] ;  /* 0x0001810000047ab9 */ /* 0x000fc40000000800 */
[--C-:B------:R-:W-:Y:S01]  /*29b0*/  FFMA R45, R45, UR4, -R3.reuse ;  /* 0x000000042d2d7c23 */ /* 0x100fe20008000803 */
[----:B------:R-:W-:Y:S01]  /*29c0*/  ULDC UR4, c[0x0][0x604] ;  /* 0x0001810000047ab9 */ /* 0x000fe20000000800 */
[----:B------:R-:W-:Y:S01]  /*29d0*/  @!P5 FMUL R29, R29, 0.5 ;  /* 0x3f0000001d1dd820 */ /* 0x000fe20000400000 */
[----:B------:R-:W2:Y:S01]  /*29e0*/  MUFU.EX2 R25, R25 ;  /* 0x0000001900197308 */ /* 0x000ea20000000800 */
[----:B---3--:R-:W-:Y:S01]  /*29f0*/  @!P3 FMUL R167, R167, R167 ;  /* 0x000000a7a7a7b220 */ /* 0x008fe20000400000 */
[----:B------:R-:W-:Y:S01]  /*2a00*/  FSETP.GEU.AND P3, PT, R32, -126, PT ;  /* 0xc2fc00002000780b */ /* 0x000fe20003f6e000 */
[--C-:B------:R-:W-:Y:S01]  /*2a10*/  FFMA R48, R48, UR4, -R3.reuse ;  /* 0x0000000430307c23 */ /* 0x100fe20008000803 */
[----:B------:R-:W-:Y:S01]  /*2a20*/  ULDC UR4, c[0x0][0x604] ;  /* 0x0001810000047ab9 */ /* 0x000fe20000000800 */
[----:B-1----:R-:W-:Y:S01]  /*2a30*/  FADD R15, R153, R42 ;  /* 0x0000002a990f7221 */ /* 0x002fe20000000000 */
[----:B------:R-:W-:Y:S01]  /*2a40*/  FFMA R3, R53, UR4, -R3 ;  /* 0x0000000435037c23 */ /* 0x000fe20008000803 */
[----:B------:R-:W-:Y:S01]  /*2a50*/  @!P1 FMUL R24, R24, 0.5 ;  /* 0x3f00000018189820 */ /* 0x000fe20000400000 */
[----:B------:R-:W1:Y:S01]  /*2a60*/  MUFU.EX2 R50, R50 ;  /* 0x0000003200327308 */ /* 0x000e620000000800 */
[----:B----4-:R-:W-:Y:S01]  /*2a70*/  @!P2 FMUL R18, R18, R18 ;  /* 0x000000121212a220 */ /* 0x010fe20000400000 */
[----:B------:R-:W-:Y:S01]  /*2a80*/  FSETP.GEU.AND P2, PT, R33, -126, PT ;  /* 0xc2fc00002100780b */ /* 0x000fe20003f4e000 */
[----:B------:R-:W-:Y:S01]  /*2a90*/  FADD R30, R155, R46 ;  /* 0x0000002e9b1e7221 */ /* 0x000fe20000000000 */
[----:B------:R-:W-:Y:S01]  /*2aa0*/  FADD R39, R38, R167 ;  /* 0x000000a726277221 */ /* 0x000fe20000000000 */
[----:B------:R-:W-:-:S02]  /*2ab0*/  F2FP.F16.F32.PACK_AB R153, R20, R153 ;  /* 0x000000991499723e */ /* 0x000fc400000000ff */
[----:B------:R-:W-:Y:S01]  /*2ac0*/  @!P3 FMUL R32, R32, 0.5 ;  /* 0x3f0000002020b820 */ /* 0x000fe20000400000 */
[----:B------:R3:W4:Y:S01]  /*2ad0*/  MUFU.EX2 R152, R24 ;  /* 0x0000001800987308 */ /* 0x0007220000000800 */
[----:B--2---:R-:W-:Y:S01]  /*2ae0*/  @!P4 FMUL R25, R25, R25 ;  /* 0x000000191919c220 */ /* 0x004fe20000400000 */
[----:B------:R-:W-:Y:S01]  /*2af0*/  FSETP.GEU.AND P4, PT, R37, -126, PT ;  /* 0xc2fc00002500780b */ /* 0x000fe20003f8e000 */
[----:B------:R-:W-:Y:S01]  /*2b00*/  FADD R39, R30, R39 ;  /* 0x000000271e277221 */ /* 0x000fe20000000000 */
[----:B------:R-:W-:-:S03]  /*2b10*/  F2FP.F16.F32.PACK_AB R155, R22, R155 ;  /* 0x0000009b169b723e */ /* 0x000fc600000000ff */
[----:B------:R-:W-:Y:S01]  /*2b20*/  @!P2 FMUL R33, R33, 0.5 ;  /* 0x3f0000002121a820 */ /* 0x000fe20000400000 */
[----:B------:R-:W2:Y:S01]  /*2b30*/  MUFU.EX2 R29, R29 ;  /* 0x0000001d001d7308 */ /* 0x000ea20000000800 */
[----:B-1----:R-:W-:Y:S01]  /*2b40*/  @!P6 FMUL R50, R50, R50 ;  /* 0x000000323232e220 */ /* 0x002fe20000400000 */
[----:B------:R-:W-:-:S03]  /*2b50*/  FSETP.GEU.AND P6, PT, R28, -126, PT ;  /* 0xc2fc00001c00780b */ /* 0x000fc60003fce000 */
[----:B---3--:R-:W-:Y:S01]  /*2b60*/  FADD R24, R161, R50 ;  /* 0x00000032a1187221 */ /* 0x008fe20000000000 */
[----:B------:R-:W-:Y:S01]  /*2b70*/  F2FP.F16.F32.PACK_AB R161, R26, R161 ;  /* 0x000000a11aa1723e */ /* 0x000fe200000000ff */
[----:B------:R-:W-:Y:S01]  /*2b80*/  @!P4 FMUL R37, R37, 0.5 ;  /* 0x3f0000002525c820 */ /* 0x000fe20000400000 */
[----:B------:R1:W3:Y:S01]  /*2b90*/  MUFU.EX2 R160, R32 ;  /* 0x0000002000a07308 */ /* 0x0002e20000000800 */
[----:B----4-:R-:W-:Y:S01]  /*2ba0*/  @!P1 FMUL R152, R152, R152 ;  /* 0x0000009898989220 */ /* 0x010fe20000400000 */
[----:B------:R-:W-:Y:S01]  /*2bb0*/  FSETP.GEU.AND P1, PT, R36, -126, PT ;  /* 0xc2fc00002400780b */ /* 0x000fe20003f2e000 */
[----:B------:R-:W-:Y:S01]  /*2bc0*/  FADD R34, R15, R24 ;  /* 0x000000180f227221 */ /* 0x000fe20000000000 */
[----:B------:R-:W-:-:S03]  /*2bd0*/  F2FP.F16.F32.PACK_AB R165, R165, R50 ;  /* 0x00000032a5a5723e */ /* 0x000fc600000000ff */
[----:B------:R-:W-:Y:S01]  /*2be0*/  @!P6 FMUL R28, R28, 0.5 ;  /* 0x3f0000001c1ce820 */ /* 0x000fe20000400000 */
[----:B------:R-:W4:Y:S01]  /*2bf0*/  MUFU.EX2 R33, R33 ;  /* 0x0000002100217308 */ /* 0x000f220000000800 */
[----:B--2---:R-:W-:Y:S01]  /*2c00*/  @!P5 FMUL R29, R29, R29 ;  /* 0x0000001d1d1dd220 */ /* 0x004fe20000400000 */
[----:B------:R-:W-:Y:S01]  /*2c10*/  FSETP.GEU.AND P5, PT, R41, -126, PT ;  /* 0xc2fc00002900780b */ /* 0x000fe20003fae000 */
[----:B-1----:R-:W-:Y:S01]  /*2c20*/  FADD R32, R22, R159 ;  /* 0x0000009f16207221 */ /* 0x002fe20000000000 */
[----:B------:R-:W-:Y:S01]  /*2c30*/  FADD R34, R34, R39 ;  /* 0x0000002722227221 */ /* 0x000fe20000000000 */
[----:B------:R-:W-:Y:S02]  /*2c40*/  F2FP.F16.F32.PACK_AB R159, R159, R46 ;  /* 0x0000002e9f9f723e */ /* 0x000fe400000000ff */
[----:B------:R-:W-:Y:S01]  /*2c50*/  @!P1 FMUL R36, R36, 0.5 ;  /* 0x3f00000024249820 */ /* 0x000fe20000400000 */
[----:B------:R1:W2:Y:S01]  /*2c60*/  MUFU.EX2 R154, R28 ;  /* 0x0000001c009a7308 */ /* 0x0002a20000000800 */
[----:B---3--:R-:W-:Y:S01]  /*2c70*/  @!P3 FMUL R160, R160, R160 ;  /* 0x000000a0a0a0b220 */ /* 0x008fe20000400000 */
[----:B------:R-:W-:-:S05]  /*2c80*/  FSETP.GEU.AND P3, PT, R49, -126, PT ;  /* 0xc2fc00003100780b */ /* 0x000fca0003f6e000 */
[----:B------:R-:W-:Y:S01]  /*2c90*/  @!P5 FMUL R41, R41, 0.5 ;  /* 0x3f0000002929d820 */ /* 0x000fe20000400000 */
[----:B------:R3:W5:Y:S01]  /*2ca0*/  MUFU.EX2 R162, R36 ;  /* 0x0000002400a27308 */ /* 0x0007620000000800 */
[----:B----4-:R-:W-:Y:S01]  /*2cb0*/  @!P2 FMUL R33, R33, R33 ;  /* 0x000000212121a220 */ /* 0x010fe20000400000 */
[----:B------:R-:W-:Y:S01]  /*2cc0*/  FSETP.GEU.AND P2, PT, R44, -126, PT ;  /* 0xc2fc00002c00780b */ /* 0x000fe20003f4e000 */
[----:B-1----:R-:W-:Y:S01]  /*2cd0*/  FADD R28, R20, R157 ;  /* 0x0000009d141c7221 */ /* 0x002fe20000000000 */
[----:B------:R-:W-:-:S03]  /*2ce0*/  F2FP.F16.F32.PACK_AB R157, R157, R42 ;  /* 0x0000002a9d9d723e */ /* 0x000fc600000000ff */
[----:B------:R-:W-:Y:S01]  /*2cf0*/  @!P3 FMUL R49, R49, 0.5 ;  /* 0x3f0000003131b820 */ /* 0x000fe20000400000 */
[----:B------:R-:W1:Y:S01]  /*2d00*/  MUFU.EX2 R37, R37 ;  /* 0x0000002500257308 */ /* 0x000e620000000800 */
[----:B--2---:R-:W-:Y:S01]  /*2d10*/  @!P6 FMUL R154, R154, R154 ;  /* 0x0000009a9a9ae220 */ /* 0x004fe20000400000 */
[----:B------:R-:W-:Y:S01]  /*2d20*/  FSETP.GEU.AND P6, PT, R40, -126, PT ;  /* 0xc2fc00002800780b */ /* 0x000fe20003fce000 */
[----:B---3--:R-:W-:-:S04]  /*2d30*/  FADD R36, R28, R35 ;  /* 0x000000231c247221 */ /* 0x008fc80000000000 */
[----:B------:R-:W-:Y:S01]  /*2d40*/  @!P2 FMUL R44, R44, 0.5 ;  /* 0x3f0000002c2ca820 */ /* 0x000fe20000400000 */
[----:B------:R2:W3:Y:S01]  /*2d50*/  MUFU.EX2 R156, R41 ;  /* 0x00000029009c7308 */ /* 0x0004e20000000800 */
[----:B-----5:R-:W-:Y:S01]  /*2d60*/  @!P1 FMUL R162, R162, R162 ;  /* 0x000000a2a2a29220 */ /* 0x020fe20000400000 */
[----:B------:R-:W-:-:S05]  /*2d70*/  FSETP.GEU.AND P1, PT, R45, -126, PT ;  /* 0xc2fc00002d00780b */ /* 0x000fca0003f2e000 */
[----:B------:R-:W-:Y:S01]  /*2d80*/  @!P6 FMUL R40, R40, 0.5 ;  /* 0x3f0000002828e820 */ /* 0x000fe20000400000 */
[----:B------:R-:W4:Y:S01]  /*2d90*/  MUFU.EX2 R164, R49 ;  /* 0x0000003100a47308 */ /* 0x000f220000000800 */
[----:B-1----:R-:W-:Y:S01]  /*2da0*/  @!P4 FMUL R37, R37, R37 ;  /* 0x000000252525c220 */ /* 0x002fe20000400000 */
[----:B------:R-:W-:Y:S01]  /*2db0*/  FSETP.GEU.AND P4, PT, R48, -126, PT ;  /* 0xc2fc00003000780b */ /* 0x000fe20003f8e000 */
[C---:B--2---:R-:W-:Y:S01]  /*2dc0*/  FADD R41, R163.reuse, R18 ;  /* 0x00000012a3297221 */ /* 0x044fe20000000000 */
[----:B------:R-:W-:-:S03]  /*2dd0*/  F2FP.F16.F32.PACK_AB R163, R163, R38 ;  /* 0x00000026a3a3723e */ /* 0x000fc600000000ff */
[----:B------:R-:W-:Y:S01]  /*2de0*/  @!P1 FMUL R45, R45, 0.5 ;  /* 0x3f0000002d2d9820 */ /* 0x000fe20000400000 */
[----:B------:R-:W1:Y:S01]  /*2df0*/  MUFU.EX2 R21, R40 ;  /* 0x0000002800157308 */ /* 0x000e620000000800 */
[----:B---3--:R-:W-:Y:S01]  /*2e00*/  @!P5 FMUL R156, R156, R156 ;  /* 0x0000009c9c9cd220 */ /* 0x008fe20000400000 */
[----:B------:R-:W-:Y:S01]  /*2e10*/  FSETP.GEU.AND P5, PT, R52, -126, PT ;  /* 0xc2fc00003400780b */ /* 0x000fe20003fae000 */
[----:B------:R-:W-:Y:S02]  /*2e20*/  FADD R41, R32, R41 ;  /* 0x0000002920297221 */ /* 0x000fe40000000000 */
[----:B------:R-:W-:Y:S02]  /*2e30*/  FADD R15, R25, R156 ;  /* 0x0000009c190f7221 */ /* 0x000fe40000000000 */
[----:B------:R-:W-:Y:S01]  /*2e40*/  @!P4 FMUL R48, R48, 0.5 ;  /* 0x3f0000003030c820 */ /* 0x000fe20000400000 */
[----:B------:R-:W2:Y:S01]  /*2e50*/  MUFU.EX2 R23, R44 ;  /* 0x0000002c00177308 */ /* 0x000ea20000000800 */
[----:B----4-:R-:W-:Y:S01]  /*2e60*/  @!P3 FMUL R164, R164, R164 ;  /* 0x000000a4a4a4b220 */ /* 0x010fe20000400000 */
[----:B------:R-:W-:Y:S01]  /*2e70*/  FSETP.GEU.AND P3, PT, R3, -126, PT ;  /* 0xc2fc00000300780b */ /* 0x000fe20003f6e000 */
[----:B------:R-:W-:-:S02]  /*2e80*/  FADD R41, R36, R41 ;  /* 0x0000002924297221 */ /* 0x000fc40000000000 */
[----:B------:R-:W-:Y:S02]  /*2e90*/  FADD R24, R33, R164 ;  /* 0x000000a421187221 */ /* 0x000fe40000000000 */
[----:B------:R-:W-:Y:S01]  /*2ea0*/  @!P5 FMUL R52, R52, 0.5 ;  /* 0x3f0000003434d820 */ /* 0x000fe20000400000 */
[----:B------:R-:W3:Y:S01]  /*2eb0*/  MUFU.EX2 R158, R45 ;  /* 0x0000002d009e7308 */ /* 0x000ee20000000800 */
[----:B-1----:R-:W-:Y:S01]  /*2ec0*/  @!P6 FMUL R21, R21, R21 ;  /* 0x000000151515e220 */ /* 0x002fe20000400000 */
[----:B------:R-:W-:-:S04]  /*2ed0*/  FADD R32, R15, R24 ;  /* 0x000000180f207221 */ /* 0x000fc80000000000 */
[----:B------:R-:W-:Y:S01]  /*2ee0*/  F2FP.F16.F32.PACK_AB R156, R156, R21 ;  /* 0x000000159c9c723e */ /* 0x000fe200000000ff */
[----:B------:R-:W-:Y:S01]  /*2ef0*/  @!P3 FMUL R3, R3, 0.5 ;  /* 0x3f0000000303b820 */ /* 0x000fe20000400000 */
[----:B------:R-:W1:Y:S01]  /*2f00*/  MUFU.EX2 R27, R48 ;  /* 0x00000030001b7308 */ /* 0x000e620000000800 */
[----:B--2---:R-:W-:-:S04]  /*2f10*/  @!P2 FMUL R23, R23, R23 ;  /* 0x000000171717a220 */ /* 0x004fc80000400000 */
[----:B------:R-:W-:Y:S01]  /*2f20*/  FADD R15, R154, R23 ;  /* 0x000000179a0f7221 */ /* 0x000fe20000000000 */
[----:B------:R-:W-:Y:S02]  /*2f30*/  F2FP.F16.F32.PACK_AB R154, R29, R154 ;  /* 0x0000009a1d9a723e */ /* 0x000fe400000000ff */
[----:B------:R-:W2:Y:S01]  /*2f40*/  MUFU.EX2 R31, R52 ;  /* 0x00000034001f7308 */ /* 0x000ea20000000800 */
[----:B---3--:R-:W-:-:S04]  /*2f50*/  @!P1 FMUL R158, R158, R158 ;  /* 0x0000009e9e9e9220 */ /* 0x008fc80000400000 */
[----:B------:R-:W-:Y:S01]  /*2f60*/  FADD R24, R29, R158 ;  /* 0x0000009e1d187221 */ /* 0x000fe20000000000 */
[----:B------:R-:W-:Y:S02]  /*2f70*/  F2FP.F16.F32.PACK_AB R158, R158, R23 ;  /* 0x000000179e9e723e */ /* 0x000fe400000000ff */
[----:B------:R3:W4:Y:S01]  /*2f80*/  MUFU.EX2 R166, R3 ;  /* 0x0000000300a67308 */ /* 0x0007220000000800 */
[----:B-1----:R-:W-:-:S04]  /*2f90*/  @!P4 FMUL R27, R27, R27 ;  /* 0x0000001b1b1bc220 */ /* 0x002fc80000400000 */
[----:B------:R-:W-:Y:S01]  /*2fa0*/  FADD R28, R160, R27 ;  /* 0x0000001ba01c7221 */ /* 0x000fe20000000000 */
[----:B------:R-:W-:Y:S02]  /*2fb0*/  F2FP.F16.F32.PACK_AB R160, R33, R160 ;  /* 0x000000a021a0723e */ /* 0x000fe400000000ff */
[----:B------:R-:W-:Y:S01]  /*2fc0*/  F2FP.F16.F32.PACK_AB R164, R164, R27 ;  /* 0x0000001ba4a4723e */ /* 0x000fe200000000ff */
[----:B--2---:R-:W-:Y:S01]  /*2fd0*/  @!P5 FMUL R31, R31, R31 ;  /* 0x0000001f1f1fd220 */ /* 0x004fe20000400000 */
[----:B---3--:R-:W-:Y:S01]  /*2fe0*/  FADD R3, R152, R21 ;  /* 0x0000001598037221 */ /* 0x008fe20000000000 */
[----:B------:R-:W-:Y:S02]  /*2ff0*/  F2FP.F16.F32.PACK_AB R152, R25, R152 ;  /* 0x000000981998723e */ /* 0x000fe400000000ff */
[----:B------:R-:W-:Y:S01]  /*3000*/  FADD R30, R162, R31 ;  /* 0x0000001fa21e7221 */ /* 0x000fe20000000000 */
[----:B------:R-:W-:Y:S01]  /*3010*/  FADD R3, R3, R28 ;  /* 0x0000001c03037221 */ /* 0x000fe20000000000 */
[----:B------:R-:W-:Y:S01]  /*3020*/  F2FP.F16.F32.PACK_AB R162, R37, R162 ;  /* 0x000000a225a2723e */ /* 0x000fe200000000ff */
[----:B----4-:R-:W-:Y:S01]  /*3030*/  @!P3 FMUL R166, R166, R166 ;  /* 0x000000a6a6a6b220 */ /* 0x010fe20000400000 */
[----:B------:R-:W-:Y:S01]  /*3040*/  FADD R30, R15, R30 ;  /* 0x0000001e0f1e7221 */ /* 0x000fe20000000000 */
[----:B------:R-:W-:-:S02]  /*3050*/  MOV R15, UR10 ;  /* 0x0000000a000f7c02 */ /* 0x000fc40008000f00 */
[----:B------:R-:W-:Y:S01]  /*3060*/  FADD R35, R37, R166 ;  /* 0x000000a625237221 */ /* 0x000fe20000000000 */
[----:B------:R-:W-:Y:S01]  /*3070*/  FADD R30, R3, R30 ;  /* 0x0000001e031e7221 */ /* 0x000fe20000000000 */
[----:B------:R1:W-:Y:S01]  /*3080*/  SYNCS.ARRIVE.TRANS64.A1T0 RZ, [R15+UR18], RZ ;  /* 0x000000ff0fff79a7 */ /* 0x0003e20008100012 */
[----:B------:R-:W-:Y:S01]  /*3090*/  FADD R3, R34, R41 ;  /* 0x0000002922037221 */ /* 0x000fe20000000000 */
[----:B------:R-:W-:Y:S01]  /*30a0*/  FADD R35, R24, R35 ;  /* 0x0000002318237221 */ /* 0x000fe20000000000 */
[----:B------:R-:W-:-:S03]  /*30b0*/  F2FP.F16.F32.PACK_AB R166, R166, R31 ;  /* 0x0000001fa6a6723e */ /* 0x000fc600000000ff */
[----:B------:R-:W-:-:S04]  /*30c0*/  FADD R35, R32, R35 ;  /* 0x0000002320237221 */ /* 0x000fc80000000000 */
[----:B-1----:R-:W-:Y:S01]  /*30d0*/  FADD R15, R30, R35 ;  /* 0x000000231e0f7221 */ /* 0x002fe20000000000 */
[----:B------:R-:W-:Y:S06]  /*30e0*/  @!P0 BRA `(.L_x_19) ;  /* 0x0000000000048947 */ /* 0x000fec0003800000 */
[----:B------:R-:W-:Y:S01]  /*30f0*/  BPT.TRAP 0x1 ;  /* 0x000000040000795c */ /* 0x000fe20000300000 */
.L_x_19:
[----:B------:R-:W1:Y:S01]  /*3100*/  SYNCS.PHASECHK.TRANS64.TRYWAIT P1, [UR61+0x38008], R19 ;  /* 0x03800813ff0075a7 */ /* 0x000e62000802017d */
[----:B------:R-:W-:-:S06]  /*3110*/  ULOP3.LUT UR4, UR15, 0x2000000, URZ, 0xfc, !UPT ;  /* 0x020000000f047892 */ /* 0x000fcc000f8efc3f */
[----:B------:R-:W-:Y:S01]  /*3120*/  MOV R22, UR4 ;  /* 0x0000000400167c02 */ /* 0x000fe20008000f00 */
[----:B-1----:R-:W-:Y:S06]  /*3130*/  @!P1 BRA `(.L_x_20) ;  /* 0x00000094006c9947 */ /* 0x002fec0003800000 */
.L_x_116:
[----:B------:R-:W-:Y:S01]  /*3140*/  R2UR UR5, R22 ;  /* 0x00000000160572ca */ /* 0x000fe200000e0000 */
[----:B------:R-:W-:Y:S01]  /*3150*/  WARPGROUP.ARRIVE ;  /* 0x00000000000079c5 */ /* 0x000fe20000000000 */
[----:B------:R-:W-:Y:S01]  /*3160*/  UMOV UR11, 0x40000040 ;  /* 0x40000040000b7882 */ /* 0x000fe20000000000 */
[----:B------:R-:W-:-:S10]  /*3170*/  F2FP.F16.F32.PACK_AB R167, R18, R167 ;  /* 0x000000a712a7723e */ /* 0x000fd400000000ff */
[----:B------:R-:W-:-:S07]  /*3180*/  UIADD3 UR4, UR5, 0x800, URZ ;  /* 0x0000080005047890 */ /* 0x000fce000fffe03f */
[----:B------:R-:W-:Y:S01]  /*3190*/  UMOV UR10, UR4 ;  /* 0x00000004000a7c82 */ /* 0x000fe20008000000 */
[----:B------:R-:W-:Y:S01]  /*31a0*/  UIADD3 UR4, UR5, 0x880, URZ ;  /* 0x0000088005047890 */ /* 0x000fe2000fffe03f */
[----:B------:R-:W-:Y:S01]  /*31b0*/  HGMMA.64x256x16.F32 R24, R152, gdesc[UR8].tnspB, RZ, !UPT, gsb0 ;  /* 0x43e0000898187df0 */ /* 0x000fe2000c0008ff */
[----:B------:R-:W-:-:S05]  /*31c0*/  UMOV UR11, 0x40000040 ;  /* 0x40000040000b7882 */ /* 0x000fca0000000000 */
[----:B------:R-:W-:Y:S01]  /*31d0*/  UMOV UR10, UR4 ;  /* 0x00000004000a7c82 */ /* 0x000fe20008000000 */
[----:B------:R-:W-:Y:S01]  /*31e0*/  UIADD3 UR4, UR5, 0x900, URZ ;  /* 0x0000090005047890 */ /* 0x000fe2000fffe03f */
[----:B------:R-:W-:Y:S02]  /*31f0*/  WARPGROUP.DEPBAR.LE gsb0, 0x0 ;  /* 0x00008000000079c5 */ /* 0x000fe40000010000 */
[----:B------:R-:W-:-:S15]  /*3200*/  WARPGROUP.ARRIVE ;  /* 0x00000000000079c5 */ /* 0x000fde0000000000 */
[----:B------:R-:W-:-:S03]  /*3210*/  NOP ;  /* 0x0000000000007918 */ /* 0x000fc60000000000 */
[----:B------:R-:W-:Y:S01]  /*3220*/  HGMMA.64x256x16.F32 R24, R160, gdesc[UR8].tnspB, R24, gsb0 ;  /* 0x43e00008a0187df0 */ /* 0x000fe20008000818 */
[----:B------:R-:W-:Y:S01]  /*3230*/  UMOV UR10, UR4 ;  /* 0x00000004000a7c82 */ /* 0x000fe20008000000 */
[----:B------:R-:W-:Y:S01]  /*3240*/  UMOV UR11, 0x40000040 ;  /* 0x40000040000b7882 */ /* 0x000fe20000000000 */
[----:B------:R-:W-:Y:S01]  /*3250*/  UIADD3 UR4, UR5, 0x980, URZ ;  /* 0x0000098005047890 */ /* 0x000fe2000fffe03f */
[----:B------:R-:W-:Y:S02]  /*3260*/  WARPGROUP.DEPBAR.LE gsb0, 0x0 ;  /* 0x00008000000079c5 */ /* 0x000fe40000010000 */
[----:B------:R-:W-:-:S15]  /*3270*/  WARPGROUP.ARRIVE ;  /* 0x00000000000079c5 */ /* 0x000fde0000000000 */
[----:B------:R-:W-:-:S07]  /*3280*/  NOP ;  /* 0x0000000000007918 */ /* 0x000fce0000000000 */
[----:B------:R-:W-:Y:S01]  /*3290*/  HGMMA.64x256x16.F32 R24, R156, gdesc[UR8].tnspB, R24, gsb0 ;  /* 0x43e000089c187df0 */ /* 0x000fe20008000818 */
[----:B------:R-:W-:Y:S01]  /*32a0*/  UMOV UR10, UR4 ;  /* 0x00000004000a7c82 */ /* 0x000fe20008000000 */
[----:B------:R-:W-:Y:S01]  /*32b0*/  UMOV UR11, 0x40000040 ;  /* 0x40000040000b7882 */ /* 0x000fe20000000000 */
[----:B------:R-:W-:Y:S02]  /*32c0*/  WARPGROUP.DEPBAR.LE gsb0, 0x0 ;  /* 0x00008000000079c5 */ /* 0x000fe40000010000 */
[----:B------:R-:W-:-:S15]  /*32d0*/  WARPGROUP.ARRIVE ;  /* 0x00000000000079c5 */ /* 0x000fde0000000000 */
[----:B------:R-:W-:-:S08]  /*32e0*/  NOP ;  /* 0x0000000000007918 */ /* 0x000fd00000000000 */
[----:B------:R-:W-:Y:S03]  /*32f0*/  HGMMA.64x256x16.F32 R24, R164, gdesc[UR8].tnspB, R24, gsb0 ;  /* 0x43e00008a4187df0 */ /* 0x000fe60008000818 */
[----:B------:R-:W-:Y:S02]  /*3300*/  WARPGROUP.DEPBAR.LE gsb0, 0x0 ;  /* 0x00008000000079c5 */ /* 0x000fe40000010000 */
[----:B------:R-:W-:Y:S05]  /*3310*/  @!P0 BRA `(.L_x_21) ;  /* 0x0000000000048947 */ /* 0x000fea0003800000 */
[----:B------:R-:W-:Y:S01]  /*3320*/  BPT.TRAP 0x1 ;  /* 0x000000040000795c */ /* 0x000fe20000300000 */
.L_x_21:
[----:B------:R-:W-:Y:S02]  /*3330*/  UISETP.GT.U32.AND UP0, UPT, UR14, 0x1, UPT ;  /* 0x000000010e00788c */ /* 0x000fe4000bf04070 */
[----:B------:R-:W-:Y:S01]  /*3340*/  UIADD3 UR4, UR61, 0x38028, URZ ;  /* 0x000380283d047890 */ /* 0x000fe2000fffe03f */
[----:B------:R-:W-:-:S03]  /*3350*/  UMOV UR60, URZ ;  /* 0x0000003f003c7c82 */ /* 0x000fc60008000000 */
[----:B------:R-:W-:Y:S01]  /*3360*/  PLOP3.LUT P1, PT, PT, PT, UP0, 0x80, 0x0 ;  /* 0x000000000000781c */ /* 0x000fe20003f2f008 */
[----:B------:R-:W-:-:S09]  /*3370*/  UPRMT UR4, URZ, 0x654, UR4 ;  /* 0x000006543f047896 */ /* 0x000fd20008000004 */
[----:B------:R-:W-:Y:S03]  /*3380*/  SYNCS.ARRIVE.TRANS64.RED.A1T0 RZ, [UR4], RZ ;  /* 0x000000ffffff79a7 */ /* 0x000fe60008100404 */
[----:B------:R-:W-:Y:S05]  /*3390*/  @P1 BRA `(.L_x_22) ;  /* 0x0000000000041947 */ /* 0x000fea0003800000 */
[----:B------:R-:W-:Y:S01]  /*33a0*/  BPT.TRAP 0x1 ;  /* 0x000000040000795c */ /* 0x000fe20000300000 */
.L_x_22:
[----:B------:R-:W-:Y:S01]  /*33b0*/  UIADD3 UR4, UR6, 0x3f, URZ ;  /* 0x0000003f06047890 */ /* 0x000fe2000fffe03f */
[----:B------:R-:W-:Y:S01]  /*33c0*/  IADD3 R16, R16, 0x40, RZ ;  /* 0x0000004010107810 */ /* 0x000fe20007ffe0ff */
[----:B------:R-:W-:Y:S02]  /*33d0*/  UISETP.GE.AND UP0, UPT, UR6, 0x81, UPT ;  /* 0x000000810600788c */ /* 0x000fe4000bf06270 */
[----:B------:R-:W-:Y:S01]  /*33e0*/  USHF.R.S32.HI UR5, URZ, 0x1f, UR4 ;  /* 0x0000001f3f057899 */ /* 0x000fe20008011404 */
[----:B------:R-:W-:-:S03]  /*33f0*/  UMOV UR7, 0x1 ;  /* 0x0000000100077882 */ /* 0x000fc60000000000 */
[----:B------:R-:W-:Y:S01]  /*3400*/  PLOP3.LUT P2, PT, PT, PT, UP0, 0x80, 0x0 ;  /* 0x000000000000781c */ /* 0x000fe20003f4f008 */
[----:B------:R-:W-:-:S04]  /*3410*/  ULEA.HI UR5, UR5, UR4, URZ, 0x6 ;  /* 0x0000000405057291 */ /* 0x000fc8000f8f303f */
[----:B------:R-:W-:-:S06]  /*3420*/  ULEA.HI.SX32 UR4, UR5, 0xffffffff, 0x1a ;  /* 0xffffffff05047891 */ /* 0x000fcc000f8fd23f */
[----:B------:R-:W-:Y:S01]  /*3430*/  MOV R184, UR4 ;  /* 0x0000000400b87c02 */ /* 0x000fe20008000f00 */
[----:B------:R-:W-:Y:S01]  /*3440*/  UMOV UR4, 0x2 ;  /* 0x0000000200047882 */ /* 0x000fe20000000000 */
[----:B------:R-:W-:Y:S05]  /*3450*/  @!P2 BRA `(.L_x_23) ;  /* 0x000000240030a947 */ /* 0x000fea0003800000 */
[----:B------:R-:W-:Y:S01]  /*3460*/  R2UR UR56, R184 ;  /* 0x00000000b83872ca */ /* 0x000fe200000e0000 */
[----:B------:R-:W-:Y:S01]  /*3470*/  UMOV UR60, URZ ;  /* 0x0000003f003c7c82 */ /* 0x000fe20008000000 */
[----:B-1----:R-:W-:Y:S01]  /*3480*/  MOV R19, R17 ;  /* 0x0000001100137202 */ /* 0x002fe20000000f00 */
[----:B------:R-:W-:Y:S01]  /*3490*/  UMOV UR4, 0x2 ;  /* 0x0000000200047882 */ /* 0x000fe20000000000 */
[----:B------:R-:W-:Y:S01]  /*34a0*/  MOV R21, R14 ;  /* 0x0000000e00157202 */ /* 0x000fe20000000f00 */
[----:B------:R-:W-:Y:S01]  /*34b0*/  UMOV UR7, 0x1 ;  /* 0x0000000100077882 */ /* 0x000fe20000000000 */
[----:B------:R-:W-:-:S09]  /*34c0*/  ULDC UR6, c[0x0][0x604] ;  /* 0x0001810000067ab9 */ /* 0x000fd20000000800 */
.L_x_34:
[----:B------:R-:W-:-:S13]  /*34d0*/  PLOP3.LUT P3, PT, PT, PT, UP1, 0x80, 0x0 ;  /* 0x000000000000781c */ /* 0x000fda0003f6f018 */
[----:B------:R-:W-:Y:S05]  /*34e0*/  @!P3 BRA `(.L_x_24) ;  /* 0x000000000004b947 */ /* 0x000fea0003800000 */
[----:B------:R-:W-:Y:S01]  /*34f0*/  BPT.TRAP 0x1 ;  /* 0x000000040000795c */ /* 0x000fe20000300000 */
.L_x_24:
[----:B------:R-:W-:Y:S01]  /*3500*/  ULEA UR5, UR4, UR61, 0x3 ;  /* 0x0000003d04057291 */ /* 0x000fe2000f8e183f */
[----:B------:R-:W-:-:S04]  /*3510*/  MOV R14, UR60 ;  /* 0x0000003c000e7c02 */ /* 0x000fc80008000f00 */
[----:B------:R-:W-:-:S04]  /*3520*/  SHF.L.U32 R14, R14, 0x1f, RZ ;  /* 0x0000001f0e0e7819 */ /* 0x000fc800000006ff */
[----:B------:R-:W1:Y:S02]  /*3530*/  SYNCS.PHASECHK.TRANS64.TRYWAIT P2, [UR5+0x38000], R14 ;  /* 0x0380000eff0075a7 */ /* 0x000e640008040145 */
[----:B-1----:R-:W-:Y:S05]  /*3540*/  @!P2 BRA `(.L_x_25) ;  /* 0x000000900080a947 */ /* 0x002fea0003800000 */
.L_x_117:
[----:B------:R-:W-:Y:S01]  /*3550*/  R2UR UR5, R0 ;  /* 0x00000000000572ca */ /* 0x000fe200000e0000 */
[----:B------:R-:W-:Y:S01]  /*3560*/  WARPGROUP.ARRIVE ;  /* 0x00000000000079c5 */ /* 0x000fe20000000000 */
[----:B-1----:R-:W-:Y:S01]  /*3570*/  MOV R14, UR49 ;  /* 0x00000031000e7c02 */ /* 0x002fe20008000f00 */
[----:B------:R-:W-:Y:S01]  /*3580*/  UMOV UR51, 0x40000040 ;  /* 0x4000004000337882 */ /* 0x000fe20000000000 */
[----:B------:R-:W-:Y:S01]  /*3590*/  MOV R17, UR48 ;  /* 0x0000003000117c02 */ /* 0x000fe20008000f00 */
[----:B------:R-:W-:Y:S01]  /*35a0*/  UMOV UR55, 0x40000040 ;  /* 0x4000004000377882 */ /* 0x000fe20000000000 */
[----:B------:R-:W-:Y:S01]  /*35b0*/  R2UR UR48, R4 ;  /* 0x00000000043072ca */ /* 0x000fe200000e0000 */
[----:B------:R-:W-:Y:S01]  /*35c0*/  UMOV UR59, 0x40000040 ;  /* 0x40000040003b7882 */ /* 0x000fe20000000000 */
[----:B------:R-:W-:Y:S01]  /*35d0*/  R2UR UR49, R5 ;  /* 0x00000000053172ca */ /* 0x000fe200000e0000 */
[----:B------:R-:W-:Y:S01]  /*35e0*/  UMOV UR11, 0x40000040 ;  /* 0x40000040000b7882 */ /* 0x000fe20000000000 */
[----:B------:R-:W-:Y:S01]  /*35f0*/  MOV R18, UR53 ;  /* 0x0000003500127c02 */ /* 0x000fe20008000f00 */
[----:B------:R-:W-:Y:S01]  /*3600*/  UMOV UR15, 0x40000040 ;  /* 0x40000040000f7882 */ /* 0x000fe20000000000 */
[----:B------:R-:W-:Y:S01]  /*3610*/  MOV R20, UR52 ;  /* 0x0000003400147c02 */ /* 0x000fe20008000f00 */
[----:B------:R-:W-:Y:S01]  /*3620*/  ULEA UR5, UR4, UR5, 0xb ;  /* 0x0000000504057291 */ /* 0x000fe2000f8e583f */
[----:B------:R-:W-:Y:S01]  /*3630*/  R2UR UR52, R6 ;  /* 0x00000000063472ca */ /* 0x000fe200000e0000 */
[----:B------:R-:W-:Y:S01]  /*3640*/  UMOV UR19, 0x40000040 ;  /* 0x4000004000137882 */ /* 0x000fe20000000000 */
[----:B------:R-:W-:Y:S01]  /*3650*/  R2UR UR53, R7 ;  /* 0x00000000073572ca */ /* 0x000fe200000e0000 */
[----:B------:R-:W-:Y:S01]  /*3660*/  UIADD3 UR10, UR5, 0x2, URZ ;  /* 0x00000002050a7890 */ /* 0x000fe2000fffe03f */
[----:B------:R-:W-:Y:S01]  /*3670*/  MOV R23, UR56 ;  /* 0x0000003800177c02 */ /* 0x000fe20008000f00 */
[----:B------:R-:W-:Y:S01]  /*3680*/  UIADD3 UR14, UR5, 0x200, URZ ;  /* 0x00000200050e7890 */ /* 0x000fe2000fffe03f */
[----:B------:R-:W-:Y:S01]  /*3690*/  R2UR UR56, R8 ;  /* 0x00000000083872ca */ /* 0x000fe200000e0000 */
[----:B------:R-:W-:Y:S01]  /*36a0*/  UMOV UR50, UR5 ;  /* 0x0000000500327c82 */ /* 0x000fe20008000000 */
[----:B------:R-:W-:Y:S01]  /*36b0*/  R2UR UR57, R9 ;  /* 0x00000000093972ca */ /* 0x000fe200000e0000 */
[----:B------:R-:W-:Y:S01]  /*36c0*/  HGMMA.64x64x16.F32 R152, gdesc[UR48], RZ, !UPT, gsb0 ;  /* 0x00e00000309879f0 */ /* 0x000fe2000c0008ff */
[----:B------:R-:W-:Y:S01]  /*36d0*/  UMOV UR54, UR10 ;  /* 0x0000000a00367c82 */ /* 0x000fe20008000000 */
[----:B------:R-:W-:Y:S01]  /*36e0*/  UIADD3 UR10, UR5, 0x4, URZ ;  /* 0x00000004050a7890 */ /* 0x000fe2000fffe03f */
[----:B------:R-:W-:Y:S01]  /*36f0*/  R2UR UR49, R14 ;  /* 0x000000000e3172ca */ /* 0x000fe200000e0000 */
[----:B------:R-:W-:Y:S01]  /*3700*/  UIADD3 UR18, UR5, 0x202, URZ ;  /* 0x0000020205127890 */ /* 0x000fe2000fffe03f */
[----:B------:R-:W-:Y:S01]  /*3710*/  R2UR UR48, R17 ;  /* 0x00000000113072ca */ /* 0x000fe200000e0000 */
[----:B------:R-:W-:Y:S01]  /*3720*/  UIADD3 UR22, UR5, 0x204, URZ ;  /* 0x0000020405167890 */ /* 0x000fe2000fffe03f */
[----:B------:R-:W-:-:S02]  /*3730*/  UMOV UR23, 0x40000040 ;  /* 0x4000004000177882 */ /* 0x000fc40000000000 */
[----:B------:R-:W-:Y:S01]  /*3740*/  UMOV UR58, UR10 ;  /* 0x0000000a003a7c82 */ /* 0x000fe20008000000 */
[----:B------:R-:W-:Y:S02]  /*3750*/  UIADD3 UR10, UR5, 0x6, URZ ;  /* 0x00000006050a7890 */ /* 0x000fe4000fffe03f */
        /* <DEDUP_REMOVED lines=14> */
[----:B------:R-:W-:-:S04]  /*3840*/  UIADD3 UR4, UR4, 0x1, URZ ;  /* 0x0000000104047890 */ /* 0x000fc8000fffe03f */
[----:B------:R-:W-:-:S04]  /*3850*/  UISETP.NE.AND UP0, UPT, UR4, 0x5, UPT ;  /* 0x000000050400788c */ /* 0x000fc8000bf05270 */
[----:B------:R-:W-:Y:S01]  /*3860*/  USEL UR4, UR4, URZ, UP0 ;  /* 0x0000003f04047287 */ /* 0x000fe20008000000 */
[----:B------:R-:W-:Y:S02]  /*3870*/  WARPGROUP.DEPBAR.LE gsb0, 0x0 ;  /* 0x00008000000079c5 */ /* 0x000fe40000010000 */
[----:B------:R-:W-:-:S06]  /*3880*/  WARPGROUP.ARRIVE ;  /* 0x00000000000079c5 */ /* 0x000fcc0000000000 */
[----:B------:R-:W-:Y:S01]  /*3890*/  HGMMA.64x64x16.F32 R152, gdesc[UR52], R152, gsb0 ;  /* 0x00e00000349879f0 */ /* 0x000fe20008000898 */
[----:B------:R-:W-:Y:S01]  /*38a0*/  R2UR UR53, R18 ;  /* 0x00000000123572ca */ /* 0x000fe200000e0000 */
[----:B------:R-:W-:Y:S01]  /*38b0*/  UIADD3 UR54, UR5, 0x604, URZ ;  /* 0x0000060405367890 */ /* 0x000fe2000fffe03f */
[----:B------:R-:W-:Y:S01]  /*38c0*/  R2UR UR52, R20 ;  /* 0x00000000143472ca */ /* 0x000fe200000e0000 */
[----:B------:R-:W-:Y:S01]  /*38d0*/  UMOV UR55, 0x40000040 ;  /* 0x4000004000377882 */ /* 0x000fe20000000000 */
[----:B------:R-:W-:Y:S01]  /*38e0*/  UIADD3 UR5, UR5, 0x606, URZ ;  /* 0x0000060605057890 */ /* 0x000fe2000fffe03f */
[----:B------:R-:W-:Y:S02]  /*38f0*/  WARPGROUP.DEPBAR.LE gsb0, 0x0 ;  /* 0x00008000000079c5 */ /* 0x000fe40000010000 */
[----:B------:R-:W-:-:S06]  /*3900*/  WARPGROUP.ARRIVE ;  /* 0x00000000000079c5 */ /* 0x000fcc0000000000 */
[----:B------:R-:W-:Y:S01]  /*3910*/  HGMMA.64x64x16.F32 R152, gdesc[UR56], R152, gsb0 ;  /* 0x00e00000389879f0 */ /* 0x000fe20008000898 */
[----:B------:R-:W-:Y:S01]  /*3920*/  R2UR UR56, R10 ;  /* 0x000000000a3872ca */ /* 0x000fe200000e0000 */
[----:B------:R-:W-:Y:S01]  /*3930*/  UMOV UR58, UR5 ;  /* 0x00000005003a7c82 */ /* 0x000fe20008000000 */
[----:B------:R-:W-:Y:S01]  /*3940*/  R2UR UR57, R11 ;  /* 0x000000000b3972ca */ /* 0x000fe200000e0000 */
[----:B------:R-:W-:Y:S01]  /*3950*/  UMOV UR59, 0x40000040 ;  /* 0x40000040003b7882 */ /* 0x000fe20000000000 */
[----:B------:R-:W-:-:S04]  /*3960*/  USEL UR5, URZ, 0x1, UP0 ;  /* 0x000000013f057887 */ /* 0x000fc80008000000 */
[----:B------:R-:W-:Y:S01]  /*3970*/  ULOP3.LUT UR60, UR60, UR5, URZ, 0x3c, !UPT ;  /* 0x000000053c3c7292 */ /* 0x000fe2000f8e3c3f */
[----:B------:R-:W-:Y:S02]  /*3980*/  WARPGROUP.DEPBAR.LE gsb0, 0x0 ;  /* 0x00008000000079c5 */ /* 0x000fe40000010000 */
[----:B------:R-:W-:-:S06]  /*3990*/  WARPGROUP.ARRIVE ;  /* 0x00000000000079c5 */ /* 0x000fcc0000000000 */
[----:B------:R-:W-:Y:S03]  /*39a0*/  HGMMA.64x64x16.F32 R152, gdesc[UR8], R152, gsb0 ;  /* 0x00e00000089879f0 */ /* 0x000fe60008000898 */
        /* <DEDUP_REMOVED lines=35> */
[----:B------:R-:W-:Y:S01]  /*3be0*/  HGMMA.64x64x16.F32 R152, gdesc[UR56], R152, gsb0 ;  /* 0x00e00000389879f0 */ /* 0x000fe20008000898 */
[----:B------:R-:W-:Y:S02]  /*3bf0*/  R2UR UR56, R23 ;  /* 0x00000000173872ca */ /* 0x000fe400000e0000 */
[----:B------:R-:W-:Y:S02]  /*3c00*/  WARPGROUP.DEPBAR.LE gsb0, 0x0 ;  /* 0x00008000000079c5 */ /* 0x000fe40000010000 */
[----:B------:R-:W-:Y:S11]  /*3c10*/  @!P3 BRA `(.L_x_26) ;  /* 0x000000000004b947 */ /* 0x000ff60003800000 */
[----:B------:R-:W-:Y:S01]  /*3c20*/  BPT.TRAP 0x1 ;  /* 0x000000040000795c */ /* 0x000fe20000300000 */
.L_x_26:
[----:B------:R-:W-:Y:S01]  /*3c30*/  FMNMX R14, R152, R19, !PT ;  /* 0x00000013980e7209 */ /* 0x000fe20007800000 */
[----:B------:R-:W-:Y:S01]  /*3c40*/  ULEA UR5, UR4, UR61, 0x3 ;  /* 0x0000003d04057291 */ /* 0x000fe2000f8e183f */
[----:B------:R-:W-:Y:S02]  /*3c50*/  FMNMX R20, R154, R21, !PT ;  /* 0x000000159a147209 */ /* 0x000fe40007800000 */
[----:B------:R-:W-:Y:S02]  /*3c60*/  FMNMX R17, R153, R14, !PT ;  /* 0x0000000e99117209 */ /* 0x000fe40007800000 */
[----:B------:R-:W-:Y:S02]  /*3c70*/  FMNMX R23, R155, R20, !PT ;  /* 0x000000149b177209 */ /* 0x000fe40007800000 */
[----:B------:R-:W-:Y:S02]  /*3c80*/  FMNMX R14, R156, R17, !PT ;  /* 0x000000119c0e7209 */ /* 0x000fe40007800000 */
[----:B------:R-:W-:-:S02]  /*3c90*/  FMNMX R20, R158, R23, !PT ;  /* 0x000000179e147209 */ /* 0x000fc40007800000 */
[----:B------:R-:W-:Y:S02]  /*3ca0*/  FMNMX R17, R157, R14, !PT ;  /* 0x0000000e9d117209 */ /* 0x000fe40007800000 */
[----:B------:R-:W-:Y:S02]  /*3cb0*/  FMNMX R23, R159, R20, !PT ;  /* 0x000000149f177209 */ /* 0x000fe40007800000 */
[----:B------:R-:W-:Y:S02]  /*3cc0*/  FMNMX R14, R160, R17, !PT ;  /* 0x00000011a00e7209 */ /* 0x000fe40007800000 */
[----:B------:R-:W-:Y:S02]  /*3cd0*/  FMNMX R20, R162, R23, !PT ;  /* 0x00000017a2147209 */ /* 0x000fe40007800000 */
[----:B------:R-:W-:Y:S02]  /*3ce0*/  FMNMX R17, R161, R14, !PT ;  /* 0x0000000ea1117209 */ /* 0x000fe40007800000 */
[----:B------:R-:W-:-:S02]  /*3cf0*/  FMNMX R23, R163, R20, !PT ;  /* 0x00000014a3177209 */ /* 0x000fc40007800000 */
[----:B------:R-:W-:-:S04]  /*3d00*/  FMNMX R14, R164, R17, !PT ;  /* 0x00000011a40e7209 */ /* 0x000fc80007800000 */
        /* <DEDUP_REMOVED lines=8> */
[----:B------:R-:W-:-:S05]  /*3d90*/  FMNMX R14, R181, R14, !PT ;  /* 0x0000000eb50e7209 */ /* 0x000fca0007800000 */
[----:B------:R-:W1:Y:S02]  /*3da0*/  SHFL.BFLY PT, R17, R14, 0x1, 0x1f ;  /* 0x0c201f000e117f89 */ /* 0x000e6400000e0000 */
[----:B-1----:R-:W-:Y:S02]  /*3db0*/  FMNMX R18, R14, R17, !PT ;  /* 0x000000110e127209 */ /* 0x002fe40007800000 */
[----:B------:R-:W-:-:S03]  /*3dc0*/  FMNMX R14, R166, R23, !PT ;  /* 0x00000017a60e7209 */ /* 0x000fc60007800000 */
[----:B------:R-:W1:Y:S01]  /*3dd0*/  SHFL.BFLY PT, R17, R18, 0x2, 0x1f ;  /* 0x0c401f0012117f89 */ /* 0x000e6200000e0000 */
[----:B------:R-:W-:-:S04]  /*3de0*/  FMNMX R23, R167, R14, !PT ;  /* 0x0000000ea7177209 */ /* 0x000fc80007800000 */
[----:B------:R-:W-:-:S04]  /*3df0*/  FMNMX R14, R170, R23, !PT ;  /* 0x00000017aa0e7209 */ /* 0x000fc80007800000 */
[----:B------:R-:W-:-:S04]  /*3e00*/  FMNMX R185, R171, R14, !PT ;  /* 0x0000000eabb97209 */ /* 0x000fc80007800000 */
[----:B------:R-:W-:Y:S02]  /*3e10*/  FMNMX R14, R174, R185, !PT ;  /* 0x000000b9ae0e7209 */ /* 0x000fe40007800000 */
[----:B-1----:R-:W-:-:S04]  /*3e20*/  FMNMX R17, R18, R17, !PT ;  /* 0x0000001112117209 */ /* 0x002fc80007800000 */
[----:B------:R-:W-:-:S04]  /*3e30*/  FSETP.NEU.AND P2, PT, R17, -INF , PT ;  /* 0xff8000001100780b */ /* 0x000fc80003f4d000 */
[----:B------:R-:W-:-:S05]  /*3e40*/  FSEL R20, R17, RZ, P2 ;  /* 0x000000ff11147208 */ /* 0x000fca0001000000 */
[C---:B------:R-:W-:Y:S01]  /*3e50*/  FMUL R184, R20.reuse, UR6 ;  /* 0x0000000614b87c20 */ /* 0x040fe20008400000 */
[----:B------:R-:W-:-:S03]  /*3e60*/  FADD R20, -R20, R19 ;  /* 0x0000001314147221 */ /* 0x000fc60000000100 */
[--C-:B------:R-:W-:Y:S01]  /*3e70*/  FFMA R152, R152, UR6, -R184.reuse ;  /* 0x0000000698987c23 */ /* 0x100fe200080008b8 */
[--C-:B------:R-:W-:Y:S01]  /*3e80*/  FFMA R23, R153, UR6, -R184.reuse ;  /* 0x0000000699177c23 */ /* 0x100fe200080008b8 */
[--C-:B------:R-:W-:Y:S01]  /*3e90*/  FFMA R18, R156, UR6, -R184.reuse ;  /* 0x000000069c127c23 */ /* 0x100fe200080008b8 */
[----:B------:R-:W-:Y:S01]  /*3ea0*/  FMNMX R153, R175, R14, !PT ;  /* 0x0000000eaf997209 */ /* 0x000fe20007800000 */
[--C-:B------:R-:W-:Y:S01]  /*3eb0*/  FFMA R160, R160, UR6, -R184.reuse ;  /* 0x00000006a0a07c23 */ /* 0x100fe200080008b8 */
[----:B------:R-:W-:Y:S01]  /*3ec0*/  FSETP.GEU.AND P5, PT, R152, -126, PT ;  /* 0xc2fc00009800780b */ /* 0x000fe20003fae000 */
[--C-:B------:R-:W-:Y:S01]  /*3ed0*/  FFMA R156, R164, UR6, -R184.reuse ;  /* 0x00000006a49c7c23 */ /* 0x100fe200080008b8 */
[----:B------:R-:W-:Y:S01]  /*3ee0*/  FSETP.GEU.AND P3, PT, R23, -126, PT ;  /* 0xc2fc00001700780b */ /* 0x000fe20003f6e000 */
[--C-:B------:R-:W-:Y:S01]  /*3ef0*/  FFMA R165, R165, UR6, -R184.reuse ;  /* 0x00000006a5a57c23 */ /* 0x100fe200080008b8 */
[----:B------:R-:W-:Y:S01]  /*3f00*/  FSETP.GEU.AND P2, PT, R18, -126, PT ;  /* 0xc2fc00001200780b */ /* 0x000fe20003f4e000 */
[--C-:B------:R-:W-:Y:S01]  /*3f10*/  FFMA R164, R169, UR6, -R184.reuse ;  /* 0x00000006a9a47c23 */ /* 0x100fe200080008b8 */
[----:B------:R-:W-:Y:S01]  /*3f20*/  FMNMX R14, R178, R153, !PT ;  /* 0x00000099b20e7209 */ /* 0x000fe20007800000 */
[--C-:B------:R-:W-:Y:S01]  /*3f30*/  FFMA R153, R157, UR6, -R184.reuse ;  /* 0x000000069d997c23 */ /* 0x100fe200080008b8 */
[----:B------:R-:W-:Y:S01]  /*3f40*/  FSETP.GEU.AND P6, PT, R160, -126, PT ;  /* 0xc2fc0000a000780b */ /* 0x000fe20003fce000 */
[--C-:B------:R-:W-:Y:S01]  /*3f50*/  FFMA R157, R161, UR6, -R184.reuse ;  /* 0x00000006a19d7c23 */ /* 0x100fe200080008b8 */
[----:B------:R-:W-:Y:S01]  /*3f60*/  FMNMX R185, R179, R14, !PT ;  /* 0x0000000eb3b97209 */ /* 0x000fe20007800000 */
[--C-:B------:R-:W-:Y:S01]  /*3f70*/  FFMA R168, R168, UR6, -R184.reuse ;  /* 0x00000006a8a87c23 */ /* 0x100fe200080008b8 */
[----:B------:R-:W-:Y:S01]  /*3f80*/  FSETP.GEU.AND P4, PT, R153, -126, PT ;  /* 0xc2fc00009900780b */ /* 0x000fe20003f8e000 */
[----:B------:R-:W-:Y:S01]  /*3f90*/  @!P5 FMUL R152, R152, 0.5 ;  /* 0x3f0000009898d820 */ /* 0x000fe20000400000 */
[----:B------:R-:W-:Y:S01]  /*3fa0*/  FMNMX R14, R182, R185, !PT ;  /* 0x000000b9b60e7209 */ /* 0x000fe20007800000 */
[----:B------:R-:W-:Y:S01]  /*3fb0*/  @!P3 FMUL R23, R23, 0.5 ;  /* 0x3f0000001717b820 */ /* 0x000fe20000400000 */
[--C-:B------:R-:W-:Y:S01]  /*3fc0*/  FFMA R172, R172, UR6, -R184.reuse ;  /* 0x00000006acac7c23 */ /* 0x100fe200080008b8 */
[----:B------:R-:W-:Y:S01]  /*3fd0*/  @!P2 FMUL R18, R18, 0.5 ;  /* 0x3f0000001212a820 */ /* 0x000fe20000400000 */
[----:B------:R-:W-:Y:S01]  /*3fe0*/  FMNMX R14, R183, R14, !PT ;  /* 0x0000000eb70e7209 */ /* 0x000fe20007800000 */
[----:B------:R-:W1:Y:S01]  /*3ff0*/  MUFU.EX2 R152, R152 ;  /* 0x0000009800987308 */ /* 0x000e620000000800 */
[--C-:B------:R-:W-:Y:S01]  /*4000*/  FFMA R176, R176, UR6, -R184.reuse ;  /* 0x00000006b0b07c23 */ /* 0x100fe200080008b8 */
[----:B------:R-:W-:Y:S01]  /*4010*/  @!P6 FMUL R160, R160, 0.5 ;  /* 0x3f000000a0a0e820 */ /* 0x000fe20000400000 */
[--C-:B------:R-:W-:Y:S01]  /*4020*/  FFMA R185, R177, UR6, -R184.reuse ;  /* 0x00000006b1b97c23 */ /* 0x100fe200080008b8 */
[----:B------:R-:W2:Y:S01]  /*4030*/  SHFL.BFLY PT, R161, R14, 0x1, 0x1f ;  /* 0x0c201f000ea17f89 */ /* 0x000ea200000e0000 */
[----:B------:R-:W-:Y:S01]  /*4040*/  FFMA R180, R180, UR6, -R184 ;  /* 0x00000006b4b47c23 */ /* 0x000fe200080008b8 */
[----:B------:R-:W-:Y:S01]  /*4050*/  @!P4 FMUL R153, R153, 0.5 ;  /* 0x3f0000009999c820 */ /* 0x000fe20000400000 */
[----:B------:R-:W-:Y:S01]  /*4060*/  FMUL R20, R20, UR6 ;  /* 0x0000000614147c20 */ /* 0x000fe20008400000 */
[----:B------:R-:W3:Y:S08]  /*4070*/  MUFU.EX2 R23, R23 ;  /* 0x0000001700177308 */ /* 0x000ef00000000800 */
[----:B------:R-:W4:Y:S01]  /*4080*/  MUFU.EX2 R18, R18 ;  /* 0x0000001200127308 */ /* 0x000f220000000800 */
[----:B-1----:R-:W-:Y:S01]  /*4090*/  @!P5 FMUL R152, R152, R152 ;  /* 0x000000989898d220 */ /* 0x002fe20000400000 */
[----:B------:R-:W-:-:S06]  /*40a0*/  FSETP.GEU.AND P5, PT, R157, -126, PT ;  /* 0xc2fc00009d00780b */ /* 0x000fcc0003fae000 */
[----:B------:R-:W1:Y:S01]  /*40b0*/  MUFU.EX2 R160, R160 ;  /* 0x000000a000a07308 */ /* 0x000e620000000800 */
[----:B---3--:R-:W-:Y:S01]  /*40c0*/  @!P3 FMUL R23, R23, R23 ;  /* 0x000000171717b220 */ /* 0x008fe20000400000 */
[----:B------:R-:W-:Y:S02]  /*40d0*/  FSETP.GEU.AND P3, PT, R156, -126, PT ;  /* 0xc2fc00009c00780b */ /* 0x000fe40003f6e000 */
[----:B--2---:R-:W-:Y:S01]  /*40e0*/  FMNMX R14, R14, R161, !PT ;  /* 0x000000a10e0e7209 */ /* 0x004fe20007800000 */
[--C-:B------:R-:W-:Y:S01]  /*40f0*/  FFMA R161, R173, UR6, -R184.reuse ;  /* 0x00000006ada17c23 */ /* 0x100fe200080008b8 */
[----:B------:R-:W-:Y:S01]  /*4100*/  FFMA R184, R181, UR6, -R184 ;  /* 0x00000006b5b87c23 */ /* 0x000fe200080008b8 */
[----:B------:R-:W-:Y:S01]  /*4110*/  @!P5 FMUL R157, R157, 0.5 ;  /* 0x3f0000009d9dd820 */ /* 0x000fe20000400000 */
[----:B------:R-:W2:Y:S01]  /*4120*/  MUFU.EX2 R153, R153 ;  /* 0x0000009900997308 */ /* 0x000ea20000000800 */
[----:B----4-:R-:W-:Y:S01]  /*4130*/  @!P2 FMUL R18, R18, R18 ;  /* 0x000000121212a220 */ /* 0x010fe20000400000 */
[----:B------:R-:W-:Y:S01]  /*4140*/  FSETP.GEU.AND P2, PT, R165, -126, PT ;  /* 0xc2fc0000a500780b */ /* 0x000fe20003f4e000 */
[----:B------:R-:W3:Y:S04]  /*4150*/  SHFL.BFLY PT, R187, R14, 0x2, 0x1f ;  /* 0x0c401f000ebb7f89 */ /* 0x000ee800000e0000 */
[----:B------:R-:W-:Y:S01]  /*4160*/  @!P3 FMUL R156, R156, 0.5 ;  /* 0x3f0000009c9cb820 */ /* 0x000fe20000400000 */
[----:B------:R-:W4:Y:S01]  /*4170*/  MUFU.EX2 R157, R157 ;  /* 0x0000009d009d7308 */ /* 0x000f220000000800 */
[----:B-1----:R-:W-:Y:S01]  /*4180*/  @!P6 FMUL R160, R160, R160 ;  /* 0x000000a0a0a0e220 */ /* 0x002fe20000400000 */
[----:B------:R-:W-:-:S05]  /*4190*/  FSETP.GEU.AND P6, PT, R164, -126, PT ;  /* 0xc2fc0000a400780b */ /* 0x000fca0003fce000 */
[----:B------:R-:W-:Y:S01]  /*41a0*/  @!P2 FMUL R165, R165, 0.5 ;  /* 0x3f000000a5a5a820 */ /* 0x000fe20000400000 */
[----:B------:R-:W1:Y:S01]  /*41b0*/  MUFU.EX2 R156, R156 ;  /* 0x0000009c009c7308 */ /* 0x000e620000000800 */
[----:B--2---:R-:W-:Y:S01]  /*41c0*/  @!P4 FMUL R153, R153, R153 ;  /* 0x000000999999c220 */ /* 0x004fe20000400000 */
[----:B------:R-:W-:-:S05]  /*41d0*/  FSETP.GEU.AND P4, PT, R168, -126, PT ;  /* 0xc2fc0000a800780b */ /* 0x000fca0003f8e000 */
[----:B------:R-:W-:Y:S01]  /*41e0*/  @!P6 FMUL R164, R164, 0.5 ;  /* 0x3f000000a4a4e820 */ /* 0x000fe20000400000 */
[----:B------:R-:W2:Y:S01]  /*41f0*/  MUFU.EX2 R165, R165 ;  /* 0x000000a500a57308 */ /* 0x000ea20000000800 */
[----:B----4-:R-:W-:Y:S01]  /*4200*/  @!P5 FMUL R157, R157, R157 ;  /* 0x0000009d9d9dd220 */ /* 0x010fe20000400000 */
[----:B------:R-:W-:Y:S02]  /*4210*/  FSETP.GEU.AND P5, PT, R172, -126, PT ;  /* 0xc2fc0000ac00780b */ /* 0x000fe40003fae000 */
[----:B---3--:R-:W-:-:S03]  /*4220*/  FMNMX R14, R14, R187, !PT ;  /* 0x000000bb0e0e7209 */ /* 0x008fc60007800000 */
[----:B------:R-:W-:Y:S01]  /*4230*/  @!P4 FMUL R168, R168, 0.5 ;  /* 0x3f000000a8a8c820 */ /* 0x000fe20000400000 */
[----:B------:R-:W3:Y:S01]  /*4240*/  MUFU.EX2 R164, R164 ;  /* 0x000000a400a47308 */ /* 0x000ee20000000800 */
        /* <DEDUP_REMOVED lines=8> */
[----:B---3--:R-:W-:Y:S01]  /*42d0*/  @!P6 FMUL R164, R164, R164 ;  /* 0x000000a4a4a4e220 */ /* 0x008fe20000400000 */
[----:B------:R-:W-:-:S03]  /*42e0*/  FSETP.NEU.AND P6, PT, R14, -INF , PT ;  /* 0xff8000000e00780b */ /* 0x000fc60003fcd000 */
[----:B------:R-:W-:Y:S01]  /*42f0*/  FADD R19, R23, R164 ;  /* 0x000000a417137221 */ /* 0x000fe20000000000 */
[----:B------:R-:W-:Y:S01]  /*4300*/  FSEL R186, R14, RZ, P6 ;  /* 0x000000ff0eba7208 */ /* 0x000fe20003000000 */
[----:B------:R-:W-:Y:S01]  /*4310*/  @!P2 FMUL R176, R176, 0.5 ;  /* 0x3f000000b0b0a820 */ /* 0x000fe20000400000 */
[----:B------:R3:W4:Y:S01]  /*4320*/  MUFU.EX2 R168, R161 ;  /* 0x000000a100a87308 */ /* 0x0007220000000800 */
[----:B-1----:R-:W-:Y:S01]  /*4330*/  @!P4 FMUL R169, R169, R169 ;  /* 0x000000a9a9a9c220 */ /* 0x002fe20000400000 */
[----:B------:R-:W-:Y:S01]  /*4340*/  FSETP.GEU.AND P4, PT, R185, -126, PT ;  /* 0xc2fc0000b900780b */ /* 0x000fe20003f8e000 */
[----:B------:R-:W-:Y:S01]  /*4350*/  FMUL R187, R186, UR6 ;  /* 0x00000006babb7c20 */ /* 0x000fe20008400000 */
[----:B------:R-:W-:Y:S01]  /*4360*/  FSETP.GEU.AND P6, PT, R180, -126, PT ;  /* 0xc2fc0000b400780b */ /* 0x000fe20003fce000 */
[----:B------:R-:W-:Y:S02]  /*4370*/  FADD R186, -R186, R21 ;  /* 0x00000015baba7221 */ /* 0x000fe40000000100 */
[--C-:B------:R-:W-:Y:S01]  /*4380*/  FFMA R154, R154, UR6, -R187.reuse ;  /* 0x000000069a9a7c23 */ /* 0x100fe200080008bb */
[----:B------:R-:W1:Y:S01]  /*4390*/  MUFU.EX2 R177, R176 ;  /* 0x000000b000b17308 */ /* 0x000e620000000800 */
[----:B--2---:R-:W-:Y:S01]  /*43a0*/  @!P5 FMUL R173, R173, R173 ;  /* 0x000000adadadd220 */ /* 0x004fe20000400000 */
[--C-:B---3--:R-:W-:Y:S01]  /*43b0*/  FFMA R161, R155, UR6, -R187.reuse ;  /* 0x000000069ba17c23 */ /* 0x108fe200080008bb */
[----:B------:R-:W-:Y:S01]  /*43c0*/  FSETP.GEU.AND P5, PT, R184, -126, PT ;  /* 0xc2fc0000b800780b */ /* 0x000fe20003fae000 */
[--C-:B------:R-:W-:Y:S01]  /*43d0*/  FFMA R179, R179, UR6, -R187.reuse ;  /* 0x00000006b3b37c23 */ /* 0x100fe200080008bb */
[----:B------:R-:W-:Y:S01]  /*43e0*/  FFMA R182, R182, UR6, -R187 ;  /* 0x00000006b6b67c23 */ /* 0x000fe200080008bb */
[----:B------:R-:W-:Y:S01]  /*43f0*/  FMUL R186, R186, UR6 ;  /* 0x00000006baba7c20 */ /* 0x000fe20008400000 */
[----:B------:R-:W-:Y:S01]  /*4400*/  @!P4 FMUL R185, R185, 0.5 ;  /* 0x3f000000b9b9c820 */ /* 0x000fe20000400000 */
[----:B------:R-:W-:Y:S01]  /*4410*/  FADD R21, R18, R173 ;  /* 0x000000ad12157221 */ /* 0x000fe20000000000 */
[----:B----4-:R-:W-:Y:S01]  /*4420*/  @!P3 FMUL R168, R168, R168 ;  /* 0x000000a8a8a8b220 */ /* 0x010fe20000400000 */
[----:B------:R-:W-:Y:S01]  /*4430*/  FSETP.GEU.AND P3, PT, R154, -126, PT ;  /* 0xc2fc00009a00780b */ /* 0x000fe20003f6e000 */
[----:B------:R2:W3:Y:S01]  /*4440*/  MUFU.EX2 R172, R185 ;  /* 0x000000b900ac7308 */ /* 0x0004e20000000800 */
[----:B------:R-:W-:-:S04]  /*4450*/  @!P6 FMUL R180, R180, 0.5 ;  /* 0x3f000000b4b4e820 */ /* 0x000fc80000400000 */
[----:B------:R-:W-:Y:S01]  /*4460*/  @!P5 FMUL R184, R184, 0.5 ;  /* 0x3f000000b8b8d820 */ /* 0x000fe20000400000 */
[----:B-1----:R-:W-:Y:S01]  /*4470*/  @!P2 FMUL R177, R177, R177 ;  /* 0x000000b1b1b1a220 */ /* 0x002fe20000400000 */
[----:B------:R-:W-:Y:S01]  /*4480*/  FSETP.GEU.AND P2, PT, R161, -126, PT ;  /* 0xc2fc0000a100780b */ /* 0x000fe20003f4e000 */
[----:B------:R1:W4:Y:S01]  /*4490*/  MUFU.EX2 R181, R180 ;  /* 0x000000b400b57308 */ /* 0x0003220000000800 */
[----:B--2---:R-:W-:-:S03]  /*44a0*/  FFMA R185, R158, UR6, -R187 ;  /* 0x000000069eb97c23 */ /* 0x004fc600080008bb */
[----:B------:R-:W-:-:S04]  /*44b0*/  @!P3 FMUL R154, R154, 0.5 ;  /* 0x3f0000009a9ab820 */ /* 0x000fc80000400000 */
[----:B------:R2:W5:Y:S01]  /*44c0*/  MUFU.EX2 R176, R184 ;  /* 0x000000b800b07308 */ /* 0x0005620000000800 */
[----:B---3--:R-:W-:Y:S01]  /*44d0*/  @!P4 FMUL R172, R172, R172 ;  /* 0x000000acacacc220 */ /* 0x008fe20000400000 */
[----:B------:R-:W-:Y:S01]  /*44e0*/  FSETP.GEU.AND P4, PT, R185, -126, PT ;  /* 0xc2fc0000b900780b */ /* 0x000fe20003f8e000 */
[----:B-1----:R-:W-:Y:S01]  /*44f0*/  FFMA R180, R159, UR6, -R187 ;  /* 0x000000069fb47c23 */ /* 0x002fe200080008bb */
[----:B------:R-:W-:-:S04]  /*4500*/  @!P2 FMUL R161, R161, 0.5 ;  /* 0x3f000000a1a1a820 */ /* 0x000fc80000400000 */
[----:B------:R1:W3:Y:S01]  /*4510*/  MUFU.EX2 R155, R154 ;  /* 0x0000009a009b7308 */ /* 0x0002e20000000800 */
[----:B--2---:R-:W-:Y:S01]  /*4520*/  FFMA R184, R162, UR6, -R187 ;  /* 0x00000006a2b87c23 */ /* 0x004fe200080008bb */
[----:B----4-:R-:W-:Y:S01]  /*4530*/  @!P6 FMUL R181, R181, R181 ;  /* 0x000000b5b5b5e220 */ /* 0x010fe20000400000 */
[----:B------:R-:W-:-:S04]  /*4540*/  FSETP.GEU.AND P6, PT, R180, -126, PT ;  /* 0xc2fc0000b400780b */ /* 0x000fc80003fce000 */
[----:B------:R-:W-:Y:S01]  /*4550*/  @!P4 FMUL R185, R185, 0.5 ;  /* 0x3f000000b9b9c820 */ /* 0x000fe20000400000 */
[----:B------:R-:W2:Y:S01]  /*4560*/  MUFU.EX2 R158, R161 ;  /* 0x000000a1009e7308 */ /* 0x000ea20000000800 */
[--C-:B-1----:R-:W-:Y:S01]  /*4570*/  FFMA R154, R163, UR6, -R187.reuse ;  /* 0x00000006a39a7c23 */ /* 0x102fe200080008bb */
[----:B-----5:R-:W-:Y:S01]  /*4580*/  @!P5 FMUL R176, R176, R176 ;  /* 0x000000b0b0b0d220 */ /* 0x020fe20000400000 */
[----:B------:R-:W-:Y:S01]  /*4590*/  FFMA R163, R166, UR6, -R187 ;  /* 0x00000006a6a37c23 */ /* 0x000fe200080008bb */
[----:B------:R-:W-:-:S04]  /*45a0*/  FSETP.GEU.AND P5, PT, R184, -126, PT ;  /* 0xc2fc0000b800780b */ /* 0x000fc80003fae000 */
[----:B------:R1:W4:Y:S01]  /*45b0*/  MUFU.EX2 R159, R185 ;  /* 0x000000b9009f7308 */ /* 0x0003220000000800 */
[----:B---3--:R-:W-:Y:S01]  /*45c0*/  @!P3 FMUL R155, R155, R155 ;  /* 0x0000009b9b9bb220 */ /* 0x008fe20000400000 */
[----:B------:R-:W-:Y:S01]  /*45d0*/  FSETP.GEU.AND P3, PT, R154, -126, PT ;  /* 0xc2fc00009a00780b */ /* 0x000fe20003f6e000 */
[----:B------:R-:W-:-:S05]  /*45e0*/  @!P6 FMUL R180, R180, 0.5 ;  /* 0x3f000000b4b4e820 */ /* 0x000fca0000400000 */
[----:B------:R3:W5:Y:S01]  /*45f0*/  MUFU.EX2 R162, R180 ;  /* 0x000000b400a27308 */ /* 0x0007620000000800 */
[----:B--2---:R-:W-:Y:S01]  /*4600*/  @!P2 FMUL R158, R158, R158 ;  /* 0x0000009e9e9ea220 */ /* 0x004fe20000400000 */
[----:B------:R-:W-:Y:S01]  /*4610*/  FSETP.GEU.AND P2, PT, R163, -126, PT ;  /* 0xc2fc0000a300780b */ /* 0x000fe20003f4e000 */
[--C-:B-1----:R-:W-:Y:S01]  /*4620*/  FFMA R185, R167, UR6, -R187.reuse ;  /* 0x00000006a7b97c23 */ /* 0x102fe200080008bb */
[----:B------:R-:W-:Y:S01]  /*4630*/  @!P5 FMUL R184, R184, 0.5 ;  /* 0x3f000000b8b8d820 */ /* 0x000fe20000400000 */
[--C-:B------:R-:W-:Y:S01]  /*4640*/  FFMA R167, R171, UR6, -R187.reuse ;  /* 0x00000006aba77c23 */ /* 0x100fe200080008bb */
[--C-:B------:R-:W-:Y:S01]  /*4650*/  FFMA R171, R175, UR6, -R187.reuse ;  /* 0x00000006afab7c23 */ /* 0x100fe200080008bb */
[----:B------:R-:W-:Y:S01]  /*4660*/  @!P3 FMUL R154, R154, 0.5 ;  /* 0x3f0000009a9ab820 */ /* 0x000fe20000400000 */
[----:B------:R1:W2:Y:S01]  /*4670*/  MUFU.EX2 R161, R184 ;  /* 0x000000b800a17308 */ /* 0x0002a20000000800 */
[----:B----4-:R-:W-:Y:S01]  /*4680*/  @!P4 FMUL R159, R159, R159 ;  /* 0x0000009f9f9fc220 */ /* 0x010fe20000400000 */
[----:B------:R-:W-:Y:S01]  /*4690*/  FSETP.GEU.AND P4, PT, R185, -126, PT ;  /* 0xc2fc0000b900780b */ /* 0x000fe20003f8e000 */
[--C-:B---3--:R-:W-:Y:S01]  /*46a0*/  FFMA R180, R170, UR6, -R187.reuse ;  /* 0x00000006aab47c23 */ /* 0x108fe200080008bb */
[----:B------:R-:W-:-:S03]  /*46b0*/  FFMA R175, R178, UR6, -R187 ;  /* 0x00000006b2af7c23 */ /* 0x000fc600080008bb */
[----:B------:R-:W-:Y:S01]  /*46c0*/  @!P2 FMUL R163, R163, 0.5 ;  /* 0x3f000000a3a3a820 */ /* 0x000fe20000400000 */
[----:B------:R3:W4:Y:S01]  /*46d0*/  MUFU.EX2 R166, R154 ;  /* 0x0000009a00a67308 */ /* 0x0007220000000800 */
[----:B-----5:R-:W-:Y:S01]  /*46e0*/  @!P6 FMUL R162, R162, R162 ;  /* 0x000000a2a2a2e220 */ /* 0x020fe20000400000 */
[----:B------:R-:W-:Y:S01]  /*46f0*/  FSETP.GEU.AND P6, PT, R180, -126, PT ;  /* 0xc2fc0000b400780b */ /* 0x000fe20003fce000 */
[----:B-1----:R-:W-:-:S04]  /*4700*/  FADD R184, R156, R181 ;  /* 0x000000b59cb87221 */ /* 0x002fc80000000000 */
[----:B------:R-:W-:Y:S01]  /*4710*/  @!P4 FMUL R185, R185, 0.5 ;  /* 0x3f000000b9b9c820 */ /* 0x000fe20000400000 */
[----:B------:R-:W1:Y:S01]  /*4720*/  MUFU.EX2 R163, R163 ;  /* 0x000000a300a37308 */ /* 0x000e620000000800 */
[--C-:B---3--:R-:W-:Y:S01]  /*4730*/  FFMA R154, R174, UR6, -R187.reuse ;  /* 0x00000006ae9a7c23 */ /* 0x108fe200080008bb */
[----:B--2---:R-:W-:Y:S01]  /*4740*/  @!P5 FMUL R161, R161, R161 ;  /* 0x000000a1a1a1d220 */ /* 0x004fe20000400000 */
[----:B------:R-:W-:Y:S01]  /*4750*/  FSETP.GEU.AND P5, PT, R167, -126, PT ;  /* 0xc2fc0000a700780b */ /* 0x000fe20003fae000 */
[----:B------:R-:W-:Y:S01]  /*4760*/  FFMA R187, R183, UR6, -R187 ;  /* 0x00000006b7bb7c23 */ /* 0x000fe200080008bb */
[----:B------:R-:W-:Y:S02]  /*4770*/  FADD R184, R21, R184 ;  /* 0x000000b815b87221 */ /* 0x000fe40000000000 */
[----:B------:R-:W-:Y:S01]  /*4780*/  @!P6 FMUL R180, R180, 0.5 ;  /* 0x3f000000b4b4e820 */ /* 0x000fe20000400000 */
[----:B------:R-:W2:Y:S01]  /*4790*/  MUFU.EX2 R170, R185 ;  /* 0x000000b900aa7308 */ /* 0x000ea20000000800 */
[----:B----4-:R-:W-:Y:S01]  /*47a0*/  @!P3 FMUL R166, R166, R166 ;  /* 0x000000a6a6a6b220 */ /* 0x010fe20000400000 */
[----:B------:R-:W-:-:S06]  /*47b0*/  FSETP.GEU.AND P3, PT, R154, -126, PT ;  /* 0xc2fc00009a00780b */ /* 0x000fcc0003f6e000 */
[----:B------:R-:W-:Y:S01]  /*47c0*/  @!P5 FMUL R167, R167, 0.5 ;  /* 0x3f000000a7a7d820 */ /* 0x000fe20000400000 */
[----:B-1----:R-:W-:Y:S01]  /*47d0*/  @!P2 FMUL R163, R163, R163 ;  /* 0x000000a3a3a3a220 */ /* 0x002fe20000400000 */
[----:B------:R-:W-:Y:S01]  /*47e0*/  FSETP.GEU.AND P2, PT, R171, -126, PT ;  /* 0xc2fc0000ab00780b */ /* 0x000fe20003f4e000 */
[----:B------:R-:W1:Y:S04]  /*47f0*/  MUFU.EX2 R174, R180 ;  /* 0x000000b400ae7308 */ /* 0x000e680000000800 */
[----:B------:R-:W-:Y:S01]  /*4800*/  @!P3 FMUL R154, R154, 0.5 ;  /* 0x3f0000009a9ab820 */ /* 0x000fe20000400000 */
[----:B--2---:R-:W-:Y:S01]  /*4810*/  @!P4 FMUL R170, R170, R170 ;  /* 0x000000aaaaaac220 */ /* 0x004fe20000400000 */
[----:B------:R-:W-:Y:S02]  /*4820*/  FSETP.GEU.AND P4, PT, R175, -126, PT ;  /* 0xc2fc0000af00780b */ /* 0x000fe40003f8e000 */
[----:B------:R2:W3:Y:S04]  /*4830*/  MUFU.EX2 R178, R154 ;  /* 0x0000009a00b27308 */ /* 0x0004e80000000800 */
[----:B------:R-:W-:-:S04]  /*4840*/  @!P2 FMUL R171, R171, 0.5 ;  /* 0x3f000000ababa820 */ /* 0x000fc80000400000 */
[----:B------:R-:W4:Y:S01]  /*4850*/  MUFU.EX2 R167, R167 ;  /* 0x000000a700a77308 */ /* 0x000f220000000800 */
[----:B-1----:R-:W-:Y:S01]  /*4860*/  @!P6 FMUL R174, R174, R174 ;  /* 0x000000aeaeaee220 */ /* 0x002fe20000400000 */
[----:B------:R-:W-:Y:S01]  /*4870*/  FSETP.GEU.AND P6, PT, R179, -126, PT ;  /* 0xc2fc0000b300780b */ /* 0x000fe20003fce000 */
[----:B--2---:R-:W-:Y:S01]  /*4880*/  FADD R154, R157, R172 ;  /* 0x000000ac9d9a7221 */ /* 0x004fe20000000000 */
[----:B------:R-:W-:Y:S01]  /*4890*/  @!P4 FMUL R175, R175, 0.5 ;  /* 0x3f000000afafc820 */ /* 0x000fe20000400000 */
[----:B------:R-:W-:-:S03]  /*48a0*/  FADD R21, R155, R174 ;  /* 0x000000ae9b157221 */ /* 0x000fc60000000000 */
[----:B------:R-:W1:Y:S01]  /*48b0*/  MUFU.EX2 R171, R171 ;  /* 0x000000ab00ab7308 */ /* 0x000e620000000800 */
[----:B---3--:R-:W-:Y:S01]  /*48c0*/  @!P3 FMUL R178, R178, R178 ;  /* 0x000000b2b2b2b220 */ /* 0x008fe20000400000 */
[----:B------:R-:W-:-:S05]  /*48d0*/  FSETP.GEU.AND P3, PT, R187, -126, PT ;  /* 0xc2fc0000bb00780b */ /* 0x000fca0003f6e000 */
[----:B------:R-:W-:Y:S01]  /*48e0*/  @!P6 FMUL R179, R179, 0.5 ;  /* 0x3f000000b3b3e820 */ /* 0x000fe20000400000 */
[----:B------:R2:W3:Y:S01]  /*48f0*/  MUFU.EX2 R180, R175 ;  /* 0x000000af00b47308 */ /* 0x0004e20000000800 */
[----:B----4-:R-:W-:Y:S01]  /*4900*/  @!P5 FMUL R167, R167, R167 ;  /* 0x000000a7a7a7d220 */ /* 0x010fe20000400000 */
[----:B------:R-:W-:-:S05]  /*4910*/  FSETP.GEU.AND P5, PT, R182, -126, PT ;  /* 0xc2fc0000b600780b */ /* 0x000fca0003fae000 */
[----:B------:R-:W-:Y:S01]  /*4920*/  @!P3 FMUL R187, R187, 0.5 ;  /* 0x3f000000bbbbb820 */ /* 0x000fe20000400000 */
[----:B------:R4:W5:Y:S01]  /*4930*/  MUFU.EX2 R183, R179 ;  /* 0x000000b300b77308 */ /* 0x0009620000000800 */
[----:B-1----:R-:W-:Y:S01]  /*4940*/  @!P2 FMUL R171, R171, R171 ;  /* 0x000000abababa220 */ /* 0x002fe20000400000 */
[----:B------:R-:W-:Y:S01]  /*4950*/  FSETP.GEU.AND P2, PT, R20, -126, PT ;  /* 0xc2fc00001400780b */ /* 0x000fe20003f4e000 */
[----:B--2---:R-:W-:Y:S02]  /*4960*/  FADD R175, R165, R176 ;  /* 0x000000b0a5af7221 */ /* 0x004fe40000000000 */
[----:B------:R-:W-:Y:S02]  /*4970*/  FADD R185, R162, R171 ;  /* 0x000000aba2b97221 */ /* 0x000fe40000000000 */
[----:B------:R-:W-:Y:S01]  /*4980*/  @!P5 FMUL R182, R182, 0.5 ;  /* 0x3f000000b6b6d820 */ /* 0x000fe20000400000 */
[----:B------:R-:W1:Y:S01]  /*4990*/  MUFU.EX2 R187, R187 ;  /* 0x000000bb00bb7308 */ /* 0x000e620000000800 */
[----:B---3--:R-:W-:Y:S01]  /*49a0*/  @!P4 FMUL R180, R180, R180 ;  /* 0x000000b4b4b4c220 */ /* 0x008fe20000400000 */
[----:B------:R-:W-:Y:S01]  /*49b0*/  FSETP.GEU.AND P4, PT, R186, -126, PT ;  /* 0xc2fc0000ba00780b */ /* 0x000fe20003f8e000 */
[----:B----4-:R-:W-:Y:S01]  /*49c0*/  FADD R179, R19, R154 ;  /* 0x0000009a13b37221 */ /* 0x010fe20000000000 */
[----:B------:R-:W-:Y:S01]  /*49d0*/  FADD R154, R153, R168 ;  /* 0x000000a8999a7221 */ /* 0x000fe20000000000 */
[----:B------:R-:W-:Y:S01]  /*49e0*/  FADD R19, R152, R169 ;  /* 0x000000a998137221 */ /* 0x000fe20000000000 */
[----:B------:R-:W-:Y:S01]  /*49f0*/  FADD R190, R161, R180 ;  /* 0x000000b4a1be7221 */ /* 0x000fe20000000000 */
[----:B------:R-:W-:Y:S01]  /*4a00*/  @!P2 FMUL R20, R20, 0.5 ;  /* 0x3f0000001414a820 */ /* 0x000fe20000400000 */
[----:B------:R2:W3:Y:S01]  /*4a10*/  MUFU.EX2 R188, R182 ;  /* 0x000000b600bc7308 */ /* 0x0004e20000000800 */
[----:B------:R-:W-:Y:S01]  /*4a20*/  FADD R154, R154, R175 ;  /* 0x000000af9a9a7221 */ /* 0x000fe20000000000 */
[----:B-----5:R-:W-:Y:S01]  /*4a30*/  @!P6 FMUL R183, R183, R183 ;  /* 0x000000b7b7b7e220 */ /* 0x020fe20000400000 */
[----:B------:R-:W-:Y:S01]  /*4a40*/  FADD R175, R158, R167 ;  /* 0x000000a79eaf7221 */ /* 0x000fe20000000000 */
[----:B------:R-:W-:Y:S01]  /*4a50*/  FADD R21, R21, R190 ;  /* 0x000000be15157221 */ /* 0x000fe20000000000 */
[----:B------:R-:W-:Y:S01]  /*4a60*/  FADD R154, R179, R154 ;  /* 0x0000009ab39a7221 */ /* 0x000fe20000000000 */
[----:B------:R-:W-:Y:S01]  /*4a70*/  FADD R192, R166, R183 ;  /* 0x000000b7a6c07221 */ /* 0x000fe20000000000 */
[----:B------:R-:W-:Y:S01]  /*4a80*/  @!P4 FMUL R186, R186, 0.5 ;  /* 0x3f000000babac820 */ /* 0x000fe20000400000 */
[----:B------:R-:W4:Y:S01]  /*4a90*/  MUFU.EX2 R20, R20 ;  /* 0x0000001400147308 */ /* 0x000f220000000800 */
[----:B--2---:R-:W-:Y:S01]  /*4aa0*/  FADD R182, R160, R177 ;  /* 0x000000b1a0b67221 */ /* 0x004fe20000000000 */
[----:B-1----:R-:W-:Y:S01]  /*4ab0*/  @!P3 FMUL R187, R187, R187 ;  /* 0x000000bbbbbbb220 */ /* 0x002fe20000400000 */
[----:B------:R-:W-:Y:S01]  /*4ac0*/  FADD R175, R175, R192 ;  /* 0x000000c0afaf7221 */ /* 0x000fe20000000000 */
[----:B------:R-:W-:Y:S01]  /*4ad0*/  F2FP.F16.F32.PACK_AB R160, R157, R160 ;  /* 0x000000a09da0723e */ /* 0x000fe200000000ff */
[----:B------:R-:W-:Y:S01]  /*4ae0*/  FADD R19, R19, R182 ;  /* 0x000000b613137221 */ /* 0x000fe20000000000 */
[----:B------:R-:W-:Y:S01]  /*4af0*/  FADD R194, R170, R187 ;  /* 0x000000bbaac27221 */ /* 0x000fe20000000000 */
[----:B------:R-:W-:Y:S01]  /*4b00*/  FADD R182, R159, R178 ;  /* 0x000000b29fb67221 */ /* 0x000fe20000000000 */
[----:B------:R-:W1:Y:S01]  /*4b10*/  MUFU.EX2 R186, R186 ;  /* 0x000000ba00ba7308 */ /* 0x000e620000000800 */
[----:B---3--:R-:W-:Y:S01]  /*4b20*/  @!P5 FMUL R188, R188, R188 ;  /* 0x000000bcbcbcd220 */ /* 0x008fe20000400000 */
[----:B------:R-:W-:Y:S01]  /*4b30*/  FADD R19, R19, R184 ;  /* 0x000000b813137221 */ /* 0x000fe20000000000 */
[----:B------:R-:W-:Y:S01]  /*4b40*/  FADD R194, R185, R194 ;  /* 0x000000c2b9c27221 */ /* 0x000fe20000000000 */
[----:B------:R-:W-:Y:S01]  /*4b50*/  F2FP.F16.F32.PACK_AB R161, R166, R161 ;  /* 0x000000a1a6a1723e */ /* 0x000fe200000000ff */
[----:B------:R-:W-:Y:S01]  /*4b60*/  FADD R189, R163, R188 ;  /* 0x000000bca3bd7221 */ /* 0x000fe20000000000 */
[----:B------:R-:W-:Y:S01]  /*4b70*/  FADD R19, R19, R154 ;  /* 0x0000009a13137221 */ /* 0x000fe20000000000 */
[----:B------:R-:W-:Y:S01]  /*4b80*/  MOV R154, UR60 ;  /* 0x0000003c009a7c02 */ /* 0x000fe20008000f00 */
[----:B------:R-:W-:Y:S01]  /*4b90*/  FADD R194, R175, R194 ;  /* 0x000000c2afc27221 */ /* 0x000fe20000000000 */
[----:B------:R-:W-:Y:S01]  /*4ba0*/  FADD R182, R182, R189 ;  /* 0x000000bdb6b67221 */ /* 0x000fe20000000000 */
[----:B----4-:R-:W-:Y:S01]  /*4bb0*/  @!P2 FMUL R20, R20, R20 ;  /* 0x000000141414a220 */ /* 0x010fe20000400000 */
[----:B------:R-:W-:-:S02]  /*4bc0*/  F2FP.F16.F32.PACK_AB R152, R23, R152 ;  /* 0x000000981798723e */ /* 0x000fc400000000ff */
[----:B------:R-:W-:Y:S01]  /*4bd0*/  FADD R21, R21, R182 ;  /* 0x000000b615157221 */ /* 0x000fe20000000000 */
[----:B------:R-:W-:Y:S01]  /*4be0*/  FFMA R15, R20, R15, R19 ;  /* 0x0000000f140f7223 */ /* 0x000fe20000000013 */
[----:B------:R-:W-:Y:S01]  /*4bf0*/  SHF.L.U32 R19, R154, 0x1f, RZ ;  /* 0x0000001f9a137819 */ /* 0x000fe200000006ff */
[----:B------:R-:W-:Y:S01]  /*4c00*/  FMUL R24, R24, R20 ;  /* 0x0000001418187220 */ /* 0x000fe20000400000 */
[----:B------:R-:W-:Y:S01]  /*4c10*/  F2FP.F16.F32.PACK_AB R154, R153, R18 ;  /* 0x00000012999a723e */ /* 0x000fe200000000ff */
[----:B------:R-:W-:Y:S01]  /*4c20*/  FADD R21, R21, R194 ;  /* 0x000000c215157221 */ /* 0x000fe20000000000 */
[----:B-1----:R-:W-:Y:S01]  /*4c30*/  @!P4 FMUL R186, R186, R186 ;  /* 0x000000bababac220 */ /* 0x002fe20000400000 */
[----:B------:R-:W-:Y:S01]  /*4c40*/  F2FP.F16.F32.PACK_AB R153, R158, R155 ;  /* 0x0000009b9e99723e */ /* 0x000fe200000000ff */
[----:B------:R1:W2:Y:S01]  /*4c50*/  SYNCS.PHASECHK.TRANS64.TRYWAIT P2, [UR5+0x38000], R19 ;  /* 0x03800013ff0075a7 */ /* 0x0002a20008040145 */
[----:B------:R-:W-:Y:S01]  /*4c60*/  F2FP.F16.F32.PACK_AB R155, R162, R159 ;  /* 0x0000009fa29b723e */ /* 0x000fe200000000ff */
[----:B------:R-:W-:Y:S01]  /*4c70*/  FFMA R3, R186, R3, R21 ;  /* 0x00000003ba037223 */ /* 0x000fe20000000015 */
[----:B------:R-:W-:Y:S01]  /*4c80*/  F2FP.F16.F32.PACK_AB R162, R165, R156 ;  /* 0x0000009ca5a2723e */ /* 0x000fe200000000ff */
[-C--:B------:R-:W-:Y:S01]  /*4c90*/  FMUL R25, R25, R20.reuse ;  /* 0x0000001419197220 */ /* 0x080fe20000400000 */
[----:B------:R-:W-:Y:S01]  /*4ca0*/  F2FP.F16.F32.PACK_AB R156, R164, R169 ;  /* 0x000000a9a49c723e */ /* 0x000fe200000000ff */
[-C--:B------:R-:W-:Y:S01]  /*4cb0*/  FMUL R28, R28, R20.reuse ;  /* 0x000000141c1c7220 */ /* 0x080fe20000400000 */
        /* <DEDUP_REMOVED lines=60> */
[----:B------:R-:W-:Y:S01]  /*5080*/  FMUL R149, R149, R20 ;  /* 0x0000001495957220 */ /* 0x000fe20000400000 */
        /* <DEDUP_REMOVED lines=64> */
[----:B------:R-:W-:-:S02]  /*5490*/  F2FP.F16.F32.PACK_AB R163, R170, R163 ;  /* 0x000000a3aaa3723e */ /* 0x000fc400000000ff */
[----:B------:R-:W-:Y:S02]  /*54a0*/  F2FP.F16.F32.PACK_AB R157, R167, R174 ;  /* 0x000000aea79d723e */ /* 0x000fe400000000ff */
[----:B------:R-:W-:Y:S02]  /*54b0*/  F2FP.F16.F32.PACK_AB R158, R168, R173 ;  /* 0x000000ada89e723e */ /* 0x000fe400000000ff */
[----:B------:R-:W-:Y:S02]  /*54c0*/  F2FP.F16.F32.PACK_AB R159, R171, R178 ;  /* 0x000000b2ab9f723e */ /* 0x000fe400000000ff */
[----:B------:R-:W-:Y:S02]  /*54d0*/  F2FP.F16.F32.PACK_AB R164, R172, R177 ;  /* 0x000000b1aca4723e */ /* 0x000fe400000000ff */
[----:B------:R-:W-:Y:S02]  /*54e0*/  F2FP.F16.F32.PACK_AB R165, R183, R180 ;  /* 0x000000b4b7a5723e */ /* 0x000fe400000000ff */
[----:B------:R-:W-:Y:S01]  /*54f0*/  F2FP.F16.F32.PACK_AB R166, R176, R181 ;  /* 0x000000b5b0a6723e */ /* 0x000fe200000000ff */
[----:B-12---:R-:W-:Y:S06]  /*5500*/  @!P0 BRA `(.L_x_27) ;  /* 0x0000000000048947 */ /* 0x006fec0003800000 */
[----:B------:R-:W-:Y:S01]  /*5510*/  BPT.TRAP 0x1 ;  /* 0x000000040000795c */ /* 0x000fe20000300000 */
.L_x_27:
[----:B------:R-:W-:Y:S05]  /*5520*/  @P2 BRA `(.L_x_28) ;  /* 0x0000000000082947 */ /* 0x000fea0003800000 */
[----:B------:R-:W1:Y:S02]  /*5530*/  SYNCS.PHASECHK.TRANS64.TRYWAIT P2, [UR5+0x38000], R19 ;  /* 0x03800013ff0075a7 */ /* 0x000e640008040145 */
[----:B-1----:R-:W-:Y:S05]  /*5540*/  @!P2 BRA `(.L_x_29) ;  /* 0x000000700098a947 */ /* 0x002fea0003800000 */
.L_x_28:
[----:B------:R-:W-:Y:S01]  /*5550*/  R2UR UR5, R22 ;  /* 0x00000000160572ca */ /* 0x000fe200000e0000 */
[----:B------:R-:W-:Y:S01]  /*5560*/  WARPGROUP.ARRIVE ;  /* 0x00000000000079c5 */ /* 0x000fe20000000000 */
[----:B------:R-:W-:Y:S01]  /*5570*/  UMOV UR11, 0x40000040 ;  /* 0x40000040000b7882 */ /* 0x000fe20000000000 */
[----:B------:R-:W-:Y:S01]  /*5580*/  UMOV UR15, 0x40000040 ;  /* 0x40000040000f7882 */ /* 0x000fe20000000000 */
[----:B------:R-:W-:-:S09]  /*5590*/  F2FP.F16.F32.PACK_AB R167, R187, R188 ;  /* 0x000000bcbba7723e */ /* 0x000fd200000000ff */
[----:B------:R-:W-:-:S04]  /*55a0*/  ULEA UR10, UR4, UR5, 0xb ;  /* 0x00000005040a7291 */ /* 0x000fc8000f8e583f */
[----:B------:R-:W-:-:S05]  /*55b0*/  UIADD3 UR14, UR10, 0x80, URZ ;  /* 0x000000800a0e7890 */ /* 0x000fca000fffe03f */
[----:B------:R-:W-:Y:S01]  /*55c0*/  HGMMA.64x256x16.F32 R24, R152, gdesc[UR8].tnspB, R24, gsb0 ;  /* 0x43e0000898187df0 */ /* 0x000fe20008000818 */
[----:B------:R-:W-:Y:S02]  /*55d0*/  UMOV UR11, 0x40000040 ;  /* 0x40000040000b7882 */ /* 0x000fe40000000000 */
[----:B------:R-:W-:Y:S02]  /*55e0*/  WARPGROUP.DEPBAR.LE gsb0, 0x0 ;  /* 0x00008000000079c5 */ /* 0x000fe40000010000 */
[----:B------:R-:W-:-:S15]  /*55f0*/  WARPGROUP.ARRIVE ;  /* 0x00000000000079c5 */ /* 0x000fde0000000000 */
[----:B------:R-:W-:-:S08]  /*5600*/  NOP ;  /* 0x0000000000007918 */ /* 0x000fd00000000000 */
[----:B------:R-:W-:Y:S01]  /*5610*/  HGMMA.64x256x16.F32 R24, R160, gdesc[UR12].tnspB, R24, gsb0 ;  /* 0x43e0000ca0187df0 */ /* 0x000fe20008000818 */
[----:B------:R-:W-:Y:S01]  /*5620*/  UIADD3 UR14, UR10, 0x100, URZ ;  /* 0x000001000a0e7890 */ /* 0x000fe2000fffe03f */
[----:B------:R-:W-:Y:S01]  /*5630*/  UMOV UR15, 0x40000040 ;  /* 0x40000040000f7882 */ /* 0x000fe20000000000 */
[----:B------:R-:W-:Y:S01]  /*5640*/  UIADD3 UR10, UR10, 0x180, URZ ;  /* 0x000001800a0a7890 */ /* 0x000fe2000fffe03f */
[----:B------:R-:W-:Y:S02]  /*5650*/  WARPGROUP.DEPBAR.LE gsb0, 0x0 ;  /* 0x00008000000079c5 */ /* 0x000fe40000010000 */
[----:B------:R-:W-:-:S15]  /*5660*/  WARPGROUP.ARRIVE ;  /* 0x00000000000079c5 */ /* 0x000fde0000000000 */
[----:B------:R-:W-:-:S07]  /*5670*/  NOP ;  /* 0x0000000000007918 */ /* 0x000fce0000000000 */
[----:B------:R-:W-:Y:S03]  /*5680*/  HGMMA.64x256x16.F32 R24, R156, gdesc[UR12].tnspB, R24, gsb0 ;  /* 0x43e0000c9c187df0 */ /* 0x000fe60008000818 */
[----:B------:R-:W-:Y:S02]  /*5690*/  WARPGROUP.DEPBAR.LE gsb0, 0x0 ;  /* 0x00008000000079c5 */ /* 0x000fe40000010000 */
[----:B------:R-:W-:-:S15]  /*56a0*/  WARPGROUP.ARRIVE ;  /* 0x00000000000079c5 */ /* 0x000fde0000000000 */
[----:B------:R-:W-:-:S08]  /*56b0*/  NOP ;  /* 0x0000000000007918 */ /* 0x000fd00000000000 */
[----:B------:R-:W-:Y:S03]  /*56c0*/  HGMMA.64x256x16.F32 R24, R164, gdesc[UR8].tnspB, R24, gsb0 ;  /* 0x43e00008a4187df0 */ /* 0x000fe60008000818 */
[----:B------:R-:W-:Y:S02]  /*56d0*/  WARPGROUP.DEPBAR.LE gsb0, 0x0 ;  /* 0x00008000000079c5 */ /* 0x000fe40000010000 */
[----:B------:R-:W-:Y:S05]  /*56e0*/  @!P0 BRA `(.L_x_30) ;  /* 0x0000000000048947 */ /* 0x000fea0003800000 */
[----:B------:R-:W-:Y:S01]  /*56f0*/  BPT.TRAP 0x1 ;  /* 0x000000040000795c */ /* 0x000fe20000300000 */
.L_x_30:
[----:B------:R-:W-:-:S04]  /*5700*/  ULEA UR5, UR7, UR61, 0x3 ;  /* 0x0000003d07057291 */ /* 0x000fc8000f8e183f */
[----:B------:R-:W-:-:S04]  /*5710*/  UIADD3 UR5, UR5, 0x38028, URZ ;  /* 0x0003802805057890 */ /* 0x000fc8000fffe03f */
[----:B------:R-:W-:-:S09]  /*5720*/  UPRMT UR5, URZ, 0x654, UR5 ;  /* 0x000006543f057896 */ /* 0x000fd20008000005 */
[----:B------:R-:W-:Y:S01]  /*5730*/  SYNCS.ARRIVE.TRANS64.RED.A1T0 RZ, [UR5], RZ ;  /* 0x000000ffffff79a7 */ /* 0x000fe20008100405 */
[----:B------:R-:W-:Y:S05]  /*5740*/  @P1 BRA `(.L_x_31) ;  /* 0x0000000000041947 */ /* 0x000fea0003800000 */
[----:B------:R-:W-:Y:S01]  /*5750*/  BPT.TRAP 0x1 ;  /* 0x000000040000795c */ /* 0x000fe20000300000 */
.L_x_31:
[----:B------:R-:W-:-:S04]  /*5760*/  UIADD3 UR7, UR7, 0x1, URZ ;  /* 0x0000000107077890 */ /* 0x000fc8000fffe03f */
[----:B------:R-:W-:-:S04]  /*5770*/  UISETP.NE.AND UP0, UPT, UR7, 0x5, UPT ;  /* 0x000000050700788c */ /* 0x000fc8000bf05270 */
[----:B------:R-:W-:Y:S01]  /*5780*/  USEL UR7, UR7, URZ, UP0 ;  /* 0x0000003f07077287 */ /* 0x000fe20008000000 */
[----:B------:R-:W-:Y:S11]  /*5790*/  @!P0 BRA `(.L_x_32) ;  /* 0x0000000000048947 */ /* 0x000ff60003800000 */
[----:B------:R-:W-:Y:S01]  /*57a0*/  BPT.TRAP 0x1 ;  /* 0x000000040000795c */ /* 0x000fe20000300000 */
.L_x_32:
[----:B------:R-:W-:-:S04]  /*57b0*/  ULEA UR5, UR7, UR61, 0x3 ;  /* 0x0000003d07057291 */ /* 0x000fc8000f8e183f */
[----:B------:R-:W-:-:S04]  /*57c0*/  UIADD3 UR5, UR5, 0x38028, URZ ;  /* 0x0003802805057890 */ /* 0x000fc8000fffe03f */
[----:B------:R-:W-:-:S09]  /*57d0*/  UPRMT UR5, URZ, 0x654, UR5 ;  /* 0x000006543f057896 */ /* 0x000fd20008000005 */
[----:B------:R-:W-:Y:S01]  /*57e0*/  SYNCS.ARRIVE.TRANS64.RED.A1T0 RZ, [UR5], RZ ;  /* 0x000000ffffff79a7 */ /* 0x000fe20008100405 */
[----:B------:R-:W-:Y:S05]  /*57f0*/  @P1 BRA `(.L_x_33) ;  /* 0x0000000000041947 */ /* 0x000fea0003800000 */
[----:B------:R-:W-:Y:S01]  /*5800*/  BPT.TRAP 0x1 ;  /* 0x000000040000795c */ /* 0x000fe20000300000 */
.L_x_33:
[----:B------:R-:W-:Y:S01]  /*5810*/  UISETP.GT.AND UP3, UPT, UR56, 0x2, UPT ;  /* 0x000000023800788c */ /* 0x000fe2000bf64270 */
[----:B------:R-:W-:Y:S01]  /*5820*/  IADD3 R16, R16, 0x40, RZ ;  /* 0x0000004010107810 */ /* 0x000fe20007ffe0ff */
[----:B------:R-:W-:Y:S01]  /*5830*/  UIADD3 UR4, UR4, 0x1, URZ ;  /* 0x0000000104047890 */ /* 0x000fe2000fffe03f */
[----:B-1----:R-:W-:Y:S01]  /*5840*/  MOV R19, R17 ;  /* 0x0000001100137202 */ /* 0x002fe20000000f00 */
[----:B------:R-:W-:Y:S01]  /*5850*/  UIADD3 UR7, UR7, 0x1, URZ ;  /* 0x0000000107077890 */ /* 0x000fe2000fffe03f */
[----:B------:R-:W-:Y:S01]  /*5860*/  MOV R21, R14 ;  /* 0x0000000e00157202 */ /* 0x000fe20000000f00 */
[----:B------:R-:W-:Y:S01]  /*5870*/  UISETP.NE.AND UP2, UPT, UR4, 0x5, UPT ;  /* 0x000000050400788c */ /* 0x000fe2000bf45270 */
[----:B------:R-:W-:Y:S01]  /*5880*/  PLOP3.LUT P2, PT, PT, PT, UP3, 0x80, 0x0 ;  /* 0x000000000000781c */ /* 0x000fe20003f4f038 */
[----:B------:R-:W-:Y:S02]  /*5890*/  UIADD3 UR10, UR56, -0x1, URZ ;  /* 0xffffffff380a7890 */ /* 0x000fe4000fffe03f */
[----:B------:R-:W-:-:S02]  /*58a0*/  UISETP.NE.AND UP0, UPT, UR7, 0x5, UPT ;  /* 0x000000050700788c */ /* 0x000fc4000bf05270 */
[----:B------:R-:W-:Y:S02]  /*58b0*/  USEL UR5, URZ, 0x1, UP2 ;  /* 0x000000013f057887 */ /* 0x000fe40009000000 */
[----:B------:R-:W-:Y:S02]  /*58c0*/  USEL UR7, UR7, URZ, UP0 ;  /* 0x0000003f07077287 */ /* 0x000fe40008000000 */
[----:B------:R-:W-:Y:S02]  /*58d0*/  USEL UR4, UR4, URZ, UP2 ;  /* 0x0000003f04047287 */ /* 0x000fe40009000000 */
[----:B------:R-:W-:Y:S01]  /*58e0*/  ULOP3.LUT UR60, UR60, UR5, URZ, 0x3c, !UPT ;  /* 0x000000053c3c7292 */ /* 0x000fe2000f8e3c3f */
[----:B------:R-:W-:Y:S01]  /*58f0*/  UMOV UR56, UR10 ;  /* 0x0000000a00387c82 */ /* 0x000fe20008000000 */
[----:B------:R-:W-:Y:S10]  /*5900*/  @P2 BRA `(.L_x_34) ;  /* 0xffffffd800f02947 */ /* 0x000ff4000383ffff */
[----:B------:R-:W-:-:S07]  /*5910*/  MOV R184, UR10 ;  /* 0x0000000a00b87c02 */ /* 0x000fce0008000f00 */
.L_x_23:
[----:B------:R-:W-:-:S13]  /*5920*/  R2UR UR5, R184 ;  /* 0x00000000b80572ca */ /* 0x000fda00000e0000 */
[----:B------:R-:W-:-:S06]  /*5930*/  UISETP.GE.AND UP0, UPT, UR5, 0x1, UPT ;  /* 0x000000010500788c */ /* 0x000fcc000bf06270 */
[----:B------:R-:W-:-:S13]  /*5940*/  PLOP3.LUT P2, PT, PT, PT, UP0, 0x80, 0x0 ;  /* 0x000000000000781c */ /* 0x000fda0003f4f008 */
[----:B------:R-:W-:Y:S05]  /*5950*/  @!P2 BRA `(.L_x_35) ;  /* 0x0000002400f0a947 */ /* 0x000fea0003800000 */
[----:B-1----:R-:W-:Y:S01]  /*5960*/  MOV R19, R17 ;  /* 0x0000001100137202 */ /* 0x002fe20000000f00 */
[----:B------:R-:W-:Y:S01]  /*5970*/  ULDC UR6, c[0x0][0x604] ;  /* 0x0001810000067ab9 */ /* 0x000fe20000000800 */
[----:B------:R-:W-:-:S07]  /*5980*/  MOV R18, R14 ;  /* 0x0000000e00127202 */ /* 0x000fce0000000f00 */
.L_x_46:
[----:B------:R-:W-:Y:S05]  /*5990*/  @!P0 BRA `(.L_x_36) ;  /* 0x0000000000048947 */ /* 0x000fea0003800000 */
[----:B------:R-:W-:Y:S01]  /*59a0*/  BPT.TRAP 0x1 ;  /* 0x000000040000795c */ /* 0x000fe20000300000 */
.L_x_36:
[----:B------:R-:W-:Y:S01]  /*59b0*/  ULEA UR5, UR4, UR61, 0x3 ;  /* 0x0000003d04057291 */ /* 0x000fe2000f8e183f */
[----:B------:R-:W-:-:S04]  /*59c0*/  MOV R14, UR60 ;  /* 0x0000003c000e7c02 */ /* 0x000fc80008000f00 */
[----:B------:R-:W-:-:S04]  /*59d0*/  SHF.L.U32 R14, R14, 0x1f, RZ ;  /* 0x0000001f0e0e7819 */ /* 0x000fc800000006ff */
[----:B------:R-:W1:Y:S02]  /*59e0*/  SYNCS.PHASECHK.TRANS64.TRYWAIT P2, [UR5+0x38000], R14 ;  /* 0x0380000eff0075a7 */ /* 0x000e640008040145 */
[----:B-1----:R-:W-:Y:S05]  /*59f0*/  @!P2 BRA `(.L_x_37) ;  /* 0x0000006c0084a947 */ /* 0x002fea0003800000 */
.L_x_118:
[----:B------:R-:W-:Y:S01]  /*5a00*/  R2UR UR5, R0 ;  /* 0x00000000000572ca */ /* 0x000fe200000e0000 */
[----:B------:R-:W-:Y:S01]  /*5a10*/  WARPGROUP.ARRIVE ;  /* 0x00000000000079c5 */ /* 0x000fe20000000000 */
[----:B------:R-:W-:Y:S01]  /*5a20*/  R2UR UR56, R4 ;  /* 0x00000000043872ca */ /* 0x000fe200000e0000 */
[----:B------:R-:W-:Y:S01]  /*5a30*/  UMOV UR59, 0x40000040 ;  /* 0x40000040003b7882 */ /* 0x000fe20000000000 */
[----:B------:R-:W-:Y:S01]  /*5a40*/  R2UR UR57, R5 ;  /* 0x00000000053972ca */ /* 0x000fe200000e0000 */
[----:B------:R-:W-:Y:S01]  /*5a50*/  UMOV UR11, 0x40000040 ;  /* 0x40000040000b7882 */ /* 0x000fe20000000000 */
[----:B------:R-:W-:Y:S01]  /*5a60*/  UMOV UR15, 0x40000040 ;  /* 0x40000040000f7882 */ /* 0x000fe20000000000 */
[----:B------:R-:W-:Y:S01]  /*5a70*/  UMOV UR19, 0x40000040 ;  /* 0x4000004000137882 */ /* 0x000fe20000000000 */
[----:B------:R-:W-:Y:S01]  /*5a80*/  UMOV UR23, 0x40000040 ;  /* 0x4000004000177882 */ /* 0x000fe20000000000 */
[----:B------:R-:W-:Y:S01]  /*5a90*/  UMOV UR27, 0x40000040 ;  /* 0x40000040001b7882 */ /* 0x000fe20000000000 */
[----:B------:R-:W-:Y:S01]  /*5aa0*/  UMOV UR31, 0x40000040 ;  /* 0x40000040001f7882 */ /* 0x000fe20000000000 */
[----:B------:R-:W-:Y:S01]  /*5ab0*/  UMOV UR35, 0x40000040 ;  /* 0x4000004000237882 */ /* 0x000fe20000000000 */
[----:B------:R-:W-:Y:S01]  /*5ac0*/  UMOV UR39, 0x40000040 ;  /* 0x4000004000277882 */ /* 0x000fe20000000000 */
[----:B------:R-:W-:Y:S01]  /*5ad0*/  ULEA UR5, UR4, UR5, 0xb ;  /* 0x0000000504057291 */ /* 0x000fe2000f8e583f */
[----:B------:R-:W-:Y:S01]  /*5ae0*/  UMOV UR43, 0x40000040 ;  /* 0x40000040002b7882 */ /* 0x000fe20000000000 */
[----:B------:R-:W-:-:S02]  /*5af0*/  UMOV UR47, 0x40000040 ;  /* 0x40000040002f7882 */ /* 0x000fc40000000000 */
[----:B------:R-:W-:Y:S02]  /*5b00*/  UIADD3 UR10, UR5, 0x6, URZ ;  /* 0x00000006050a7890 */ /* 0x000fe4000fffe03f */
[----:B------:R-:W-:Y:S02]  /*5b10*/  UIADD3 UR14, UR5, 0x200, URZ ;  /* 0x00000200050e7890 */ /* 0x000fe4000fffe03f */
[----:B------:R-:W-:Y:S01]  /*5b20*/  UMOV UR58, UR5 ;  /* 0x00000005003a7c82 */ /* 0x000fe20008000000 */
[----:B------:R-:W-:Y:S01]  /*5b30*/  UIADD3 UR18, UR5, 0x202, URZ ;  /* 0x0000020205127890 */ /* 0x000fe2000fffe03f */
[----:B------:R-:W-:Y:S01]  /*5b40*/  HGMMA.64x64x16.F32 R152, gdesc[UR56], RZ, !UPT, gsb0 ;  /* 0x00e00000389879f0 */ /* 0x000fe2000c0008ff */
[----:B------:R-:W-:Y:S01]  /*5b50*/  R2UR UR56, R6 ;  /* 0x00000000063872ca */ /* 0x000fe200000e0000 */
[----:B------:R-:W-:Y:S01]  /*5b60*/  UIADD3 UR58, UR5, 0x2, URZ ;  /* 0x00000002053a7890 */ /* 0x000fe2000fffe03f */
[----:B------:R-:W-:Y:S01]  /*5b70*/  R2UR UR57, R7 ;  /* 0x00000000073972ca */ /* 0x000fe200000e0000 */
[----:B------:R-:W-:Y:S01]  /*5b80*/  UMOV UR59, 0x40000040 ;  /* 0x40000040003b7882 */ /* 0x000fe20000000000 */
[----:B------:R-:W-:-:S02]  /*5b90*/  UIADD3 UR22, UR5, 0x204, URZ ;  /* 0x0000020405167890 */ /* 0x000fc4000fffe03f */
[----:B------:R-:W-:Y:S02]  /*5ba0*/  UIADD3 UR26, UR5, 0x206, URZ ;  /* 0x00000206051a7890 */ /* 0x000fe4000fffe03f */
[----:B------:R-:W-:Y:S02]  /*5bb0*/  UIADD3 UR30, UR5, 0x400, URZ ;  /* 0x00000400051e7890 */ /* 0x000fe4000fffe03f */
[----:B------:R-:W-:Y:S02]  /*5bc0*/  UIADD3 UR34, UR5, 0x402, URZ ;  /* 0x0000040205227890 */ /* 0x000fe4000fffe03f */
[----:B------:R-:W-:Y:S02]  /*5bd0*/  UIADD3 UR38, UR5, 0x404, URZ ;  /* 0x0000040405267890 */ /* 0x000fe4000fffe03f */
[----:B------:R-:W-:Y:S02]  /*5be0*/  UIADD3 UR42, UR5, 0x406, URZ ;  /* 0x00000406052a7890 */ /* 0x000fe4000fffe03f */
[----:B------:R-:W-:-:S02]  /*5bf0*/  UIADD3 UR46, UR5, 0x600, URZ ;  /* 0x00000600052e7890 */ /* 0x000fc4000fffe03f */
        /* <DEDUP_REMOVED lines=14> */
[----:B------:R-:W-:Y:S02]  /*5ce0*/  WARPGROUP.DEPBAR.LE gsb0, 0x0 ;  /* 0x00008000000079c5 */ /* 0x000fe40000010000 */
[----:B------:R-:W-:-:S09]  /*5cf0*/  WARPGROUP.ARRIVE ;  /* 0x00000000000079c5 */ /* 0x000fd20000000000 */
[----:B------:R-:W-:Y:S01]  /*5d00*/  HGMMA.64x64x16.F32 R152, gdesc[UR56], R152, gsb0 ;  /* 0x00e00000389879f0 */ /* 0x000fe20008000898 */
[----:B------:R-:W-:Y:S01]  /*5d10*/  R2UR UR56, R10 ;  /* 0x000000000a3872ca */ /* 0x000fe200000e0000 */
[----:B------:R-:W-:Y:S01]  /*5d20*/  UIADD3 UR58, UR5, 0x606, URZ ;  /* 0x00000606053a7890 */ /* 0x000fe2000fffe03f */
        /* <DEDUP_REMOVED lines=44> */
[----:B------:R-:W-:Y:S05]  /*5ff0*/  @!P0 BRA `(.L_x_38) ;  /* 0x0000000000048947 */ /* 0x000fea0003800000 */
[----:B------:R-:W-:Y:S01]  /*6000*/  BPT.TRAP 0x1 ;  /* 0x000000040000795c */ /* 0x000fe20000300000 */
.L_x_38:
[C---:B-1----:R-:W-:Y:S01]  /*6010*/  IADD3 R14, R16.reuse, 0x1, RZ ;  /* 0x00000001100e7810 */ /* 0x042fe20007ffe0ff */
[----:B------:R-:W-:Y:S01]  /*6020*/  ULDC UR5, c[0x0][0x28c] ;  /* 0x0000a30000057ab9 */ /* 0x000fe20000000800 */
[----:B------:R-:W-:Y:S02]  /*6030*/  IADD3 R17, R16, 0x8, RZ ;  /* 0x0000000810117810 */ /* 0x000fe40007ffe0ff */
[----:B------:R-:W-:Y:S02]  /*6040*/  ISETP.GE.AND P6, PT, R14, UR5, PT ;  /* 0x000000050e007c0c */ /* 0x000fe4000bfc6270 */
[C---:B------:R-:W-:Y:S02]  /*6050*/  IADD3 R14, R16.reuse, 0x10, RZ ;  /* 0x00000010100e7810 */ /* 0x040fe40007ffe0ff */
[----:B------:R-:W-:Y:S02]  /*6060*/  ISETP.GE.AND P5, PT, R16, UR5, PT ;  /* 0x0000000510007c0c */ /* 0x000fe4000bfa6270 */
[----:B------:R-:W-:-:S02]  /*6070*/  ISETP.GE.AND P3, PT, R17, UR5, PT ;  /* 0x0000000511007c0c */ /* 0x000fc4000bf66270 */
[----:B------:R-:W-:Y:S02]  /*6080*/  ISETP.GE.AND P4, PT, R14, UR5, PT ;  /* 0x000000050e007c0c */ /* 0x000fe4000bf86270 */
[C---:B------:R-:W-:Y:S02]  /*6090*/  IADD3 R17, R16.reuse, 0x18, RZ ;  /* 0x0000001810117810 */ /* 0x040fe40007ffe0ff */
[----:B------:R-:W-:Y:S02]  /*60a0*/  IADD3 R14, R16, 0x11, RZ ;  /* 0x00000011100e7810 */ /* 0x000fe40007ffe0ff */
[----:B------:R-:W-:Y:S02]  /*60b0*/  FSEL R23, R154, -INF , !P5 ;  /* 0xff8000009a177808 */ /* 0x000fe40006800000 */
[----:B------:R-:W-:Y:S02]  /*60c0*/  FSEL R153, R153, -INF , !P6 ;  /* 0xff80000099997808 */ /* 0x000fe40007000000 */
[----:B------:R-:W-:-:S02]  /*60d0*/  FSEL R155, R155, -INF , !P6 ;  /* 0xff8000009b9b7808 */ /* 0x000fc40007000000 */
[----:B------:R-:W-:Y:S02]  /*60e0*/  FSEL R152, R152, -INF , !P5 ;  /* 0xff80000098987808 */ /* 0x000fe40006800000 */
[----:B------:R-:W-:Y:S02]  /*60f0*/  ISETP.GE.AND P6, PT, R17, UR5, PT ;  /* 0x0000000511007c0c */ /* 0x000fe4000bfc6270 */
[----:B------:R-:W-:Y:S02]  /*6100*/  ISETP.GE.AND P5, PT, R14, UR5, PT ;  /* 0x000000050e007c0c */ /* 0x000fe4000bfa6270 */
[C---:B------:R-:W-:Y:S02]  /*6110*/  IADD3 R17, R16.reuse, 0x19, RZ ;  /* 0x0000001910117810 */ /* 0x040fe40007ffe0ff */
[----:B------:R-:W-:Y:S02]  /*6120*/  IADD3 R21, R16, 0x9, RZ ;  /* 0x0000000910157810 */ /* 0x000fe40007ffe0ff */
[----:B------:R-:W-:-:S02]  /*6130*/  FMNMX R14, R23, R18, !PT ;  /* 0x00000012170e7209 */ /* 0x000fc40007800000 */
[----:B------:R-:W-:Y:S02]  /*6140*/  FSEL R156, R156, -INF , !P3 ;  /* 0xff8000009c9c7808 */ /* 0x000fe40005800000 */
[----:B------:R-:W-:Y:S02]  /*6150*/  FSEL R158, R158, -INF , !P3 ;  /* 0xff8000009e9e7808 */ /* 0x000fe40005800000 */
[----:B------:R-:W-:Y:S02]  /*6160*/  ISETP.GE.AND P3, PT, R17, UR5, PT ;  /* 0x0000000511007c0c */ /* 0x000fe4000bf66270 */
[----:B------:R-:W-:Y:S02]  /*6170*/  ISETP.GE.AND P2, PT, R21, UR5, PT ;  /* 0x0000000515007c0c */ /* 0x000fe4000bf46270 */
[----:B------:R-:W-:Y:S02]  /*6180*/  FMNMX R17, R155, R14, !PT ;  /* 0x0000000e9b117209 */ /* 0x000fe40007800000 */
[----:B------:R-:W-:-:S02]  /*6190*/  FSEL R159, R159, -INF , !P2 ;  /* 0xff8000009f9f7808 */ /* 0x000fc40005000000 */
[----:B------:R-:W-:Y:S02]  /*61a0*/  FMNMX R14, R158, R17, !PT ;  /* 0x000000119e0e7209 */ /* 0x000fe40007800000 */
[----:B------:R-:W-:Y:S02]  /*61b0*/  FSEL R162, R162, -INF , !P4 ;  /* 0xff800000a2a27808 */ /* 0x000fe40006000000 */
[----:B------:R-:W-:Y:S02]  /*61c0*/  FMNMX R17, R159, R14, !PT ;  /* 0x0000000e9f117209 */ /* 0x000fe40007800000 */
[----:B------:R-:W-:Y:S02]  /*61d0*/  FSEL R163, R163, -INF , !P5 ;  /* 0xff800000a3a37808 */ /* 0x000fe40006800000 */
[----:B------:R-:W-:Y:S02]  /*61e0*/  FMNMX R14, R162, R17, !PT ;  /* 0x00000011a20e7209 */ /* 0x000fe40007800000 */
[----:B------:R-:W-:-:S02]  /*61f0*/  IADD3 R21, R16, 0x20, RZ ;  /* 0x0000002010157810 */ /* 0x000fc40007ffe0ff */
[----:B------:R-:W-:Y:S02]  /*6200*/  FSEL R157, R157, -INF , !P2 ;  /* 0xff8000009d9d7808 */ /* 0x000fe40005000000 */
[----:B------:R-:W-:Y:S02]  /*6210*/  FSEL R166, R166, -INF , !P6 ;  /* 0xff800000a6a67808 */ /* 0x000fe40007000000 */
[----:B------:R-:W-:Y:S02]  /*6220*/  FMNMX R17, R163, R14, !PT ;  /* 0x0000000ea3117209 */ /* 0x000fe40007800000 */
[----:B------:R-:W-:Y:S02]  /*6230*/  ISETP.GE.AND P2, PT, R21, UR5, PT ;  /* 0x0000000515007c0c */ /* 0x000fe4000bf46270 */
[----:B------:R-:W-:Y:S02]  /*6240*/  IADD3 R21, R16, 0x21, RZ ;  /* 0x0000002110157810 */ /* 0x000fe40007ffe0ff */
[----:B------:R-:W-:-:S02]  /*6250*/  FSEL R167, R167, -INF , !P3 ;  /* 0xff800000a7a77808 */ /* 0x000fc40005800000 */
[----:B------:R-:W-:Y:S02]  /*6260*/  FMNMX R14, R166, R17, !PT ;  /* 0x00000011a60e7209 */ /* 0x000fe40007800000 */
[----:B------:R-:W-:Y:S02]  /*6270*/  FSEL R161, R161, -INF , !P5 ;  /* 0xff800000a1a17808 */ /* 0x000fe40006800000 */
[----:B------:R-:W-:Y:S02]  /*6280*/  ISETP.GE.AND P5, PT, R21, UR5, PT ;  /* 0x0000000515007c0c */ /* 0x000fe4000bfa6270 */
[C---:B------:R-:W-:Y:S02]  /*6290*/  IADD3 R21, R16.reuse, 0x29, RZ ;  /* 0x0000002910157810 */ /* 0x040fe40007ffe0ff */
[----:B------:R-:W-:Y:S02]  /*62a0*/  IADD3 R154, R16, 0x28, RZ ;  /* 0x00000028109a7810 */ /* 0x000fe40007ffe0ff */
[----:B------:R-:W-:-:S02]  /*62b0*/  FSEL R170, R170, -INF , !P2 ;  /* 0xff800000aaaa7808 */ /* 0x000fc40005000000 */
[----:B------:R-:W-:Y:S02]  /*62c0*/  FMNMX R17, R167, R14, !PT ;  /* 0x0000000ea7117209 */ /* 0x000fe40007800000 */
[----:B------:R-:W-:Y:S02]  /*62d0*/  FSEL R164, R164, -INF , !P6 ;  /* 0xff800000a4a47808 */ /* 0x000fe40007000000 */
[----:B------:R-:W-:Y:S02]  /*62e0*/  FSEL R160, R160, -INF , !P4 ;  /* 0xff800000a0a07808 */ /* 0x000fe40006000000 */
[----:B------:R-:W-:Y:S02]  /*62f0*/  ISETP.GE.AND P6, PT, R21, UR5, PT ;  /* 0x0000000515007c0c */ /* 0x000fe4000bfc6270 */
[----:B------:R-:W-:Y:S02]  /*6300*/  ISETP.GE.AND P4, PT, R154, UR5, PT ;  /* 0x000000059a007c0c */ /* 0x000fe4000bf86270 */
[----:B------:R-:W-:-:S02]  /*6310*/  IADD3 R21, R16, 0x30, RZ ;  /* 0x0000003010157810 */ /* 0x000fc40007ffe0ff */
[----:B------:R-:W-:Y:S02]  /*6320*/  FSEL R171, R171, -INF , !P5 ;  /* 0xff800000abab7808 */ /* 0x000fe40006800000 */
[----:B------:R-:W-:Y:S02]  /*6330*/  FMNMX R14, R170, R17, !PT ;  /* 0x00000011aa0e7209 */ /* 0x000fe40007800000 */
[----:B------:R-:W-:Y:S02]  /*6340*/  FSEL R165, R165, -INF , !P3 ;  /* 0xff800000a5a57808 */ /* 0x000fe40005800000 */
[----:B------:R-:W-:Y:S02]  /*6350*/  ISETP.GE.AND P3, PT, R21, UR5, PT ;  /* 0x0000000515007c0c */ /* 0x000fe4000bf66270 */
[----:B------:R-:W-:Y:S02]  /*6360*/  FSEL R174, R174, -INF , !P4 ;  /* 0xff800000aeae7808 */ /* 0x000fe40006000000 */
[----:B------:R-:W-:-:S02]  /*6370*/  FMNMX R17, R171, R14, !PT ;  /* 0x0000000eab117209 */ /* 0x000fc40007800000 */
[----:B------:R-:W-:Y:S02]  /*6380*/  IADD3 R21, R16, 0x31, RZ ;  /* 0x0000003110157810 */ /* 0x000fe40007ffe0ff */
[----:B------:R-:W-:Y:S02]  /*6390*/  FSEL R168, R168, -INF , !P2 ;  /* 0xff800000a8a87808 */ /* 0x000fe40005000000 */
[----:B------:R-:W-:Y:S02]  /*63a0*/  FSEL R175, R175, -INF , !P6 ;  /* 0xff800000afaf7808 */ /* 0x000fe40007000000 */
[----:B------:R-:W-:Y:S02]  /*63b0*/  FMNMX R14, R174, R17, !PT ;  /* 0x00000011ae0e7209 */ /* 0x000fe40007800000 */
[----:B------:R-:W-:Y:S02]  /*63c0*/  ISETP.GE.AND P2, PT, R21, UR5, PT ;  /* 0x0000000515007c0c */ /* 0x000fe4000bf46270 */
[----:B------:R-:W-:-:S02]  /*63d0*/  IADD3 R21, R16, 0x38, RZ ;  /* 0x0000003810157810 */ /* 0x000fc40007ffe0ff */
[----:B------:R-:W-:Y:S02]  /*63e0*/  FSEL R17, R178, -INF , !P3 ;  /* 0xff800000b2117808 */ /* 0x000fe40005800000 */
[----:B------:R-:W-:Y:S02]  /*63f0*/  FMNMX R14, R175, R14, !PT ;  /* 0x0000000eaf0e7209 */ /* 0x000fe40007800000 */
[----:B------:R-:W-:Y:S02]  /*6400*/  FSEL R169, R169, -INF , !P5 ;  /* 0xff800000a9a97808 */ /* 0x000fe40006800000 */
[----:B------:R-:W-:Y:S02]  /*6410*/  ISETP.GE.AND P5, PT, R21, UR5, PT ;  /* 0x0000000515007c0c */ /* 0x000fe4000bfa6270 */
[----:B------:R-:W-:Y:S02]  /*6420*/  IADD3 R21, R16, 0x39, RZ ;  /* 0x0000003910157810 */ /* 0x000fe40007ffe0ff */
[----:B------:R-:W-:-:S02]  /*6430*/  FSEL R185, R179, -INF , !P2 ;  /* 0xff800000b3b97808 */ /* 0x000fc40005000000 */
[----:B------:R-:W-:Y:S02]  /*6440*/  FMNMX R14, R17, R14, !PT ;  /* 0x0000000e110e7209 */ /* 0x000fe40007800000 */
[----:B------:R-:W-:Y:S02]  /*6450*/  FSEL R172, R172, -INF , !P4 ;  /* 0xff800000acac7808 */ /* 0x000fe40006000000 */
[----:B------:R-:W-:Y:S01]  /*6460*/  ISETP.GE.AND P4, PT, R21, UR5, PT ;  /* 0x0000000515007c0c */ /* 0x000fe2000bf86270 */
[----:B------:R-:W-:Y:S01]  /*6470*/  ULEA UR5, UR4, UR61, 0x3 ;  /* 0x0000003d04057291 */ /* 0x000fe2000f8e183f */
[----:B------:R-:W-:Y:S02]  /*6480*/  FSEL R182, R182, -INF , !P5 ;  /* 0xff800000b6b67808 */ /* 0x000fe40006800000 */
[----:B------:R-:W-:Y:S02]  /*6490*/  FMNMX R21, R185, R14, !PT ;  /* 0x0000000eb9157209 */ /* 0x000fe40007800000 */
[----:B------:R-:W-:-:S02]  /*64a0*/  FSEL R183, R183, -INF , !P4 ;  /* 0xff800000b7b77808 */ /* 0x000fc40006000000 */
[----:B------:R-:W-:Y:S02]  /*64b0*/  FMNMX R14, R182, R21, !PT ;  /* 0x00000015b60e7209 */ /* 0x000fe40007800000 */
[----:B------:R-:W-:Y:S02]  /*64c0*/  P2R R20, PR, RZ, 0x2 ;  /* 0x00000002ff147803 */ /* 0x000fe40000000000 */
[----:B------:R-:W-:Y:S02]  /*64d0*/  FMNMX R154, R183, R14, !PT ;  /* 0x0000000eb79a7209 */ /* 0x000fe40007800000 */
[----:B------:R-:W-:Y:S02]  /*64e0*/  FSEL R177, R177, -INF , !P2 ;  /* 0xff800000b1b17808 */ /* 0x000fe40005000000 */
[----:B------:R-:W-:Y:S01]  /*64f0*/  FSEL R180, R180, -INF , !P5 ;  /* 0xff800000b4b47808 */ /* 0x000fe20006800000 */
[----:B------:R-:W1:Y:S01]  /*6500*/  SHFL.BFLY PT, R21, R154, 0x1, 0x1f ;  /* 0x0c201f009a157f89 */ /* 0x000e6200000e0000 */
[----:B------:R-:W-:-:S02]  /*6510*/  FSEL R181, R181, -INF , !P4 ;  /* 0xff800000b5b57808 */ /* 0x000fc40006000000 */
[----:B-1----:R-:W-:-:S05]  /*6520*/  FMNMX R178, R154, R21, !PT ;  /* 0x000000159ab27209 */ /* 0x002fca0007800000 */
[----:B------:R-:W1:Y:S02]  /*6530*/  SHFL.BFLY PT, R21, R178, 0x2, 0x1f ;  /* 0x0c401f00b2157f89 */ /* 0x000e6400000e0000 */
[----:B-1----:R-:W-:Y:S02]  /*6540*/  FMNMX R14, R178, R21, !PT ;  /* 0x00000015b20e7209 */ /* 0x002fe40007800000 */
[----:B------:R-:W-:Y:S02]  /*6550*/  FSEL R178, R173, -INF , !P6 ;  /* 0xff800000adb27808 */ /* 0x000fe40007000000 */
[----:B------:R-:W-:-:S04]  /*6560*/  FSETP.NEU.AND P1, PT, R14, -INF , PT ;  /* 0xff8000000e00780b */ /* 0x000fc80003f2d000 */
[----:B------:R-:W-:Y:S02]  /*6570*/  FSEL R21, R14, RZ, P1 ;  /* 0x000000ff0e157208 */ /* 0x000fe40000800000 */
[----:B------:R-:W-:Y:S02]  /*6580*/  ISETP.NE.AND P1, PT, R20, RZ, PT ;  /* 0x000000ff1400720c */ /* 0x000fe40003f25270 */
[----:B------:R-:W-:Y:S01]  /*6590*/  FMNMX R20, R152, R19, !PT ;  /* 0x0000001398147209 */ /* 0x000fe20007800000 */
[C---:B------:R-:W-:Y:S01]  /*65a0*/  FMUL R186, R21.reuse, UR6 ;  /* 0x0000000615ba7c20 */ /* 0x040fe20008400000 */
[----:B------:R-:W-:Y:S02]  /*65b0*/  FADD R21, -R21, R18 ;  /* 0x0000001215157221 */ /* 0x000fe40000000100 */
[----:B------:R-:W-:Y:S01]  /*65c0*/  FMNMX R179, R153, R20, !PT ;  /* 0x0000001499b37209 */ /* 0x000fe20007800000 */
[--C-:B------:R-:W-:Y:S01]  /*65d0*/  FFMA R187, R23, UR6, -R186.reuse ;  /* 0x0000000617bb7c23 */ /* 0x100fe200080008ba */
[--C-:B------:R-:W-:Y:S01]  /*65e0*/  FFMA R155, R155, UR6, -R186.reuse ;  /* 0x000000069b9b7c23 */ /* 0x100fe200080008ba */
[--C-:B------:R-:W-:Y:S01]  /*65f0*/  FFMA R173, R158, UR6, -R186.reuse ;  /* 0x000000069ead7c23 */ /* 0x100fe200080008ba */
[----:B------:R-:W-:Y:S01]  /*6600*/  FMNMX R20, R156, R179, !PT ;  /* 0x000000b39c147209 */ /* 0x000fe20007800000 */
[--C-:B------:R-:W-:Y:S01]  /*6610*/  FFMA R162, R162, UR6, -R186.reuse ;  /* 0x00000006a2a27c23 */ /* 0x100fe200080008ba */
[----:B------:R-:W-:Y:S01]  /*6620*/  FSETP.GEU.AND P6, PT, R187, -126, PT ;  /* 0xc2fc0000bb00780b */ /* 0x000fe20003fce000 */
[----:B------:R-:W-:Y:S01]  /*6630*/  FFMA R185, R185, UR6, -R186 ;  /* 0x00000006b9b97c23 */ /* 0x000fe200080008ba */
[----:B------:R-:W-:-:S02]  /*6640*/  FMNMX R179, R157, R20, !PT ;  /* 0x000000149db37209 */ /* 0x000fc40007800000 */
[----:B------:R-:W-:Y:S02]  /*6650*/  FSETP.GEU.AND P2, PT, R173, -126, PT ;  /* 0xc2fc0000ad00780b */ /* 0x000fe40003f4e000 */
[----:B------:R-:W-:Y:S02]  /*6660*/  FMNMX R20, R160, R179, !PT ;  /* 0x000000b3a0147209 */ /* 0x000fe40007800000 */
[----:B------:R-:W-:Y:S02]  /*6670*/  FSETP.GEU.AND P4, PT, R162, -126, PT ;  /* 0xc2fc0000a200780b */ /* 0x000fe40003f8e000 */
[----:B------:R-:W-:-:S03]  /*6680*/  FMNMX R179, R161, R20, !PT ;  /* 0x00000014a1b37209 */ /* 0x000fc60007800000 */
[----:B------:R-:W-:Y:S01]  /*6690*/  @!P6 FMUL R187, R187, 0.5 ;  /* 0x3f000000bbbbe820 */ /* 0x000fe20000400000 */
[----:B------:R-:W-:-:S03]  /*66a0*/  FMNMX R20, R164, R179, !PT ;  /* 0x000000b3a4147209 */ /* 0x000fc60007800000 */
[----:B------:R-:W-:Y:S01]  /*66b0*/  @!P2 FMUL R173, R173, 0.5 ;  /* 0x3f000000adada820 */ /* 0x000fe20000400000 */
[----:B------:R-:W-:-:S03]  /*66c0*/  FMNMX R179, R165, R20, !PT ;  /* 0x00000014a5b37209 */ /* 0x000fc60007800000 */
[----:B------:R-:W-:Y:S01]  /*66d0*/  @!P4 FMUL R162, R162, 0.5 ;  /* 0x3f000000a2a2c820 */ /* 0x000fe20000400000 */
[----:B------:R-:W-:Y:S02]  /*66e0*/  FMNMX R20, R168, R179, !PT ;  /* 0x000000b3a8147209 */ /* 0x000fe40007800000 */
[----:B------:R-:W-:Y:S01]  /*66f0*/  FSEL R179, R176, -INF , !P3 ;  /* 0xff800000b0b37808 */ /* 0x000fe20005800000 */
[----:B------:R-:W-:Y:S01]  /*6700*/  FFMA R176, R159, UR6, -R186 ;  /* 0x000000069fb07c23 */ /* 0x000fe200080008ba */
[----:B------:R-:W-:Y:S01]  /*6710*/  FMNMX R23, R169, R20, !PT ;  /* 0x00000014a9177209 */ /* 0x000fe20007800000 */
[----:B------:R-:W1:Y:S01]  /*6720*/  MUFU.EX2 R162, R162 ;  /* 0x000000a200a27308 */ /* 0x000e620000000800 */
[----:B------:R-:W-:Y:S02]  /*6730*/  FSETP.GEU.AND P3, PT, R155, -126, PT ;  /* 0xc2fc00009b00780b */ /* 0x000fe40003f6e000 */
[----:B------:R-:W-:Y:S02]  /*6740*/  FMNMX R23, R172, R23, !PT ;  /* 0x00000017ac177209 */ /* 0x000fe40007800000 */
[----:B------:R-:W-:-:S02]  /*6750*/  FSETP.GEU.AND P5, PT, R176, -126, PT ;  /* 0xc2fc0000b000780b */ /* 0x000fc40003fae000 */
[----:B------:R-:W-:-:S04]  /*6760*/  FMNMX R20, R178, R23, !PT ;  /* 0x00000017b2147209 */ /* 0x000fc80007800000 */
[----:B------:R-:W-:Y:S02]  /*6770*/  FMNMX R154, R179, R20, !PT ;  /* 0x00000014b39a7209 */ /* 0x000fe40007800000 */
[----:B------:R2:W3:Y:S01]  /*6780*/  MUFU.EX2 R20, R187 ;  /* 0x000000bb00147308 */ /* 0x0004e20000000800 */
[----:B------:R-:W-:Y:S01]  /*6790*/  @!P3 FMUL R155, R155, 0.5 ;  /* 0x3f0000009b9bb820 */ /* 0x000fe20000400000 */
[----:B------:R-:W-:Y:S01]  /*67a0*/  FMNMX R23, R177, R154, !PT ;  /* 0x0000009ab1177209 */ /* 0x000fe20007800000 */
[----:B-1----:R-:W-:Y:S02]  /*67b0*/  @!P4 FMUL R162, R162, R162 ;  /* 0x000000a2a2a2c220 */ /* 0x002fe40000400000 */
[----:B------:R-:W-:Y:S01]  /*67c0*/  @!P5 FMUL R176, R176, 0.5 ;  /* 0x3f000000b0b0d820 */ /* 0x000fe20000400000 */
[----:B------:R-:W-:Y:S02]  /*67d0*/  FMNMX R154, R180, R23, !PT ;  /* 0x00000017b49a7209 */ /* 0x000fe40007800000 */
[----:B------:R-:W1:Y:S01]  /*67e0*/  MUFU.EX2 R23, R155 ;  /* 0x0000009b00177308 */ /* 0x000e620000000800 */
[--C-:B--2---:R-:W-:Y:S01]  /*67f0*/  FFMA R187, R163, UR6, -R186.reuse ;  /* 0x00000006a3bb7c23 */ /* 0x104fe200080008ba */
[----:B------:R-:W-:Y:S01]  /*6800*/  FMNMX R158, R181, R154, !PT ;  /* 0x0000009ab59e7209 */ /* 0x000fe20007800000 */
[--C-:B------:R-:W-:Y:S01]  /*6810*/  FFMA R163, R166, UR6, -R186.reuse ;  /* 0x00000006a6a37c23 */ /* 0x100fe200080008ba */
[--C-:B------:R-:W-:Y:S01]  /*6820*/  FFMA R166, R167, UR6, -R186.reuse ;  /* 0x00000006a7a67c23 */ /* 0x100fe200080008ba */
[----:B------:R-:W-:-:S02]  /*6830*/  FFMA R167, R170, UR6, -R186 ;  /* 0x00000006aaa77c23 */ /* 0x000fc400080008ba */
[----:B------:R-:W2:Y:S01]  /*6840*/  SHFL.BFLY PT, R159, R158, 0x1, 0x1f ;  /* 0x0c201f009e9f7f89 */ /* 0x000ea200000e0000 */
[----:B------:R4:W5:Y:S01]  /*6850*/  MUFU.EX2 R155, R176 ;  /* 0x000000b0009b7308 */ /* 0x0009620000000800 */
[----:B---3--:R-:W-:Y:S01]  /*6860*/  @!P6 FMUL R20, R20, R20 ;  /* 0x000000141414e220 */ /* 0x008fe20000400000 */
[----:B------:R-:W-:-:S06]  /*6870*/  FSETP.GEU.AND P6, PT, R187, -126, PT ;  /* 0xc2fc0000bb00780b */ /* 0x000fcc0003fce000 */
[----:B------:R-:W3:Y:S01]  /*6880*/  MUFU.EX2 R154, R173 ;  /* 0x000000ad009a7308 */ /* 0x000ee20000000800 */
[----:B-1----:R-:W-:Y:S01]  /*6890*/  @!P3 FMUL R23, R23, R23 ;  /* 0x000000171717b220 */ /* 0x002fe20000400000 */
[----:B------:R-:W-:Y:S01]  /*68a0*/  FSETP.GEU.AND P3, PT, R163, -126, PT ;  /* 0xc2fc0000a300780b */ /* 0x000fe20003f6e000 */
[----:B----4-:R-:W-:-:S04]  /*68b0*/  FFMA R176, R171, UR6, -R186 ;  /* 0x00000006abb07c23 */ /* 0x010fc800080008ba */
[----:B------:R-:W-:Y:S01]  /*68c0*/  @!P6 FMUL R187, R187, 0.5 ;  /* 0x3f000000bbbbe820 */ /* 0x000fe20000400000 */
[----:B------:R-:W-:Y:S01]  /*68d0*/  FSETP.GEU.AND P4, PT, R176, -126, PT ;  /* 0xc2fc0000b000780b */ /* 0x000fe20003f8e000 */
[----:B-----5:R-:W-:Y:S01]  /*68e0*/  @!P5 FMUL R155, R155, R155 ;  /* 0x0000009b9b9bd220 */ /* 0x020fe20000400000 */
[----:B------:R-:W-:Y:S01]  /*68f0*/  FSETP.GEU.AND P5, PT, R167, -126, PT ;  /* 0xc2fc0000a700780b */ /* 0x000fe20003fae000 */
[----:B------:R1:W4:Y:S04]  /*6900*/  MUFU.EX2 R173, R187 ;  /* 0x000000bb00ad7308 */ /* 0x0003280000000800 */
[----:B------:R-:W-:Y:S01]  /*6910*/  @!P3 FMUL R163, R163, 0.5 ;  /* 0x3f000000a3a3b820 */ /* 0x000fe20000400000 */
[----:B--2---:R-:W-:Y:S01]  /*6920*/  FMNMX R170, R158, R159, !PT ;  /* 0x0000009f9eaa7209 */ /* 0x004fe20007800000 */
[----:B---3--:R-:W-:Y:S01]  /*6930*/  @!P2 FMUL R154, R154, R154 ;  /* 0x0000009a9a9aa220 */ /* 0x008fe20000400000 */
[----:B------:R-:W-:Y:S01]  /*6940*/  FSETP.GEU.AND P2, PT, R166, -126, PT ;  /* 0xc2fc0000a600780b */ /* 0x000fe20003f4e000 */
[--C-:B------:R-:W-:Y:S01]  /*6950*/  FFMA R159, R174, UR6, -R186.reuse ;  /* 0x00000006ae9f7c23 */ /* 0x100fe200080008ba */
[--C-:B------:R-:W-:Y:S01]  /*6960*/  FFMA R174, R175, UR6, -R186.reuse ;  /* 0x00000006afae7c23 */ /* 0x100fe200080008ba */
[----:B------:R-:W2:Y:S01]  /*6970*/  MUFU.EX2 R163, R163 ;  /* 0x000000a300a37308 */ /* 0x000ea20000000800 */
[----:B------:R-:W3:Y:S01]  /*6980*/  SHFL.BFLY PT, R171, R170, 0x2, 0x1f ;  /* 0x0c401f00aaab7f89 */ /* 0x000ee200000e0000 */
[----:B------:R-:W-:Y:S01]  /*6990*/  @!P5 FMUL R167, R167, 0.5 ;  /* 0x3f000000a7a7d820 */ /* 0x000fe20000400000 */
[----:B------:R-:W-:Y:S01]  /*69a0*/  @!P4 FMUL R176, R176, 0.5 ;  /* 0x3f000000b0b0c820 */ /* 0x000fe20000400000 */
[--C-:B------:R-:W-:Y:S01]  /*69b0*/  FFMA R175, R17, UR6, -R186.reuse ;  /* 0x0000000611af7c23 */ /* 0x100fe200080008ba */
[----:B-1----:R-:W-:Y:S01]  /*69c0*/  FFMA R187, R183, UR6, -R186 ;  /* 0x00000006b7bb7c23 */ /* 0x002fe200080008ba */
[----:B----4-:R-:W-:Y:S01]  /*69d0*/  @!P6 FMUL R173, R173, R173 ;  /* 0x000000adadade220 */ /* 0x010fe20000400000 */
[----:B------:R-:W-:Y:S01]  /*69e0*/  FSETP.GEU.AND P6, PT, R159, -126, PT ;  /* 0xc2fc00009f00780b */ /* 0x000fe20003fce000 */
[----:B------:R-:W1:Y:S02]  /*69f0*/  MUFU.EX2 R167, R167 ;  /* 0x000000a700a77308 */ /* 0x000e640000000800 */
[----:B------:R-:W-:Y:S01]  /*6a00*/  @!P2 FMUL R166, R166, 0.5 ;  /* 0x3f000000a6a6a820 */ /* 0x000fe20000400000 */
[----:B--2---:R-:W-:-:S05]  /*6a10*/  @!P3 FMUL R163, R163, R163 ;  /* 0x000000a3a3a3b220 */ /* 0x004fca0000400000 */
[----:B------:R-:W2:Y:S01]  /*6a20*/  MUFU.EX2 R158, R166 ;  /* 0x000000a6009e7308 */ /* 0x000ea20000000800 */
[----:B------:R-:W-:-:S03]  /*6a30*/  FSETP.GEU.AND P3, PT, R174, -126, PT ;  /* 0xc2fc0000ae00780b */ /* 0x000fc60003f6e000 */
[----:B------:R-:W-:Y:S01]  /*6a40*/  @!P6 FMUL R159, R159, 0.5 ;  /* 0x3f0000009f9fe820 */ /* 0x000fe20000400000 */
[----:B---3--:R-:W-:-:S03]  /*6a50*/  FMNMX R17, R170, R171, !PT ;  /* 0x000000abaa117209 */ /* 0x008fc60007800000 */
[----:B------:R-:W3:Y:S01]  /*6a60*/  MUFU.EX2 R166, R176 ;  /* 0x000000b000a67308 */ /* 0x000ee20000000800 */
[----:B-1----:R-:W-:Y:S01]  /*6a70*/  @!P5 FMUL R167, R167, R167 ;  /* 0x000000a7a7a7d220 */ /* 0x002fe20000400000 */
[----:B------:R-:W-:Y:S01]  /*6a80*/  FSETP.GEU.AND P5, PT, R185, -126, PT ;  /* 0xc2fc0000b900780b */ /* 0x000fe20003fae000 */
[----:B------:R-:W-:-:S03]  /*6a90*/  FFMA R170, R182, UR6, -R186 ;  /* 0x00000006b6aa7c23 */ /* 0x000fc600080008ba */
[----:B------:R-:W-:Y:S02]  /*6aa0*/  @!P3 FMUL R174, R174, 0.5 ;  /* 0x3f000000aeaeb820 */ /* 0x000fe40000400000 */
[----:B------:R-:W1:Y:S01]  /*6ab0*/  MUFU.EX2 R159, R159 ;  /* 0x0000009f009f7308 */ /* 0x000e620000000800 */
[----:B--2---:R-:W-:Y:S01]  /*6ac0*/  @!P2 FMUL R158, R158, R158 ;  /* 0x0000009e9e9ea220 */ /* 0x004fe20000400000 */
[----:B------:R-:W-:-:S05]  /*6ad0*/  FSETP.GEU.AND P2, PT, R175, -126, PT ;  /* 0xc2fc0000af00780b */ /* 0x000fca0003f4e000 */
[----:B------:R-:W-:Y:S01]  /*6ae0*/  @!P5 FMUL R185, R185, 0.5 ;  /* 0x3f000000b9b9d820 */ /* 0x000fe20000400000 */
[----:B------:R-:W2:Y:S01]  /*6af0*/  MUFU.EX2 R174, R174 ;  /* 0x000000ae00ae7308 */ /* 0x000ea20000000800 */
[----:B---3--:R-:W-:Y:S01]  /*6b00*/  @!P4 FMUL R166, R166, R166 ;  /* 0x000000a6a6a6c220 */ /* 0x008fe20000400000 */
[----:B------:R-:W-:-:S04]  /*6b10*/  FSETP.NEU.AND P4, PT, R17, -INF , PT ;  /* 0xff8000001100780b */ /* 0x000fc80003f8d000 */
[----:B------:R-:W-:Y:S01]  /*6b20*/  FSEL R182, R17, RZ, P4 ;  /* 0x000000ff11b67208 */ /* 0x000fe20002000000 */
[----:B------:R-:W-:Y:S01]  /*6b30*/  @!P2 FMUL R175, R175, 0.5 ;  /* 0x3f000000afafa820 */ /* 0x000fe20000400000 */
[----:B------:R-:W-:Y:S01]  /*6b40*/  FSETP.GEU.AND P4, PT, R170, -126, PT ;  /* 0xc2fc0000aa00780b */ /* 0x000fe20003f8e000 */
[----:B------:R-:W3:Y:S01]  /*6b50*/  MUFU.EX2 R176, R185 ;  /* 0x000000b900b07308 */ /* 0x000ee20000000800 */
[----:B-1----:R-:W-:Y:S01]  /*6b60*/  @!P6 FMUL R159, R159, R159 ;  /* 0x0000009f9f9fe220 */ /* 0x002fe20000400000 */
[C---:B------:R-:W-:Y:S01]  /*6b70*/  FMUL R186, R182.reuse, UR6 ;  /* 0x00000006b6ba7c20 */ /* 0x040fe20008400000 */
[----:B------:R-:W-:Y:S01]  /*6b80*/  FSETP.GEU.AND P6, PT, R187, -126, PT ;  /* 0xc2fc0000bb00780b */ /* 0x000fe20003fce000 */
[----:B------:R-:W-:Y:S01]  /*6b90*/  FADD R182, -R182, R19 ;  /* 0x00000013b6b67221 */ /* 0x000fe20000000100 */
[----:B------:R-:W-:Y:S01]  /*6ba0*/  FADD R19, R20, R167 ;  /* 0x000000a714137221 */ /* 0x000fe20000000000 */
[--C-:B------:R-:W-:Y:S01]  /*6bb0*/  FFMA R152, R152, UR6, -R186.reuse ;  /* 0x0000000698987c23 */ /* 0x100fe200080008ba */
[--C-:B------:R-:W-:Y:S01]  /*6bc0*/  FFMA R156, R156, UR6, -R186.reuse ;  /* 0x000000069c9c7c23 */ /* 0x100fe200080008ba */
[----:B--2---:R-:W-:Y:S01]  /*6bd0*/  @!P3 FMUL R174, R174, R174 ;  /* 0x000000aeaeaeb220 */ /* 0x004fe20000400000 */
[----:B------:R-:W1:Y:S01]  /*6be0*/  MUFU.EX2 R171, R175 ;  /* 0x000000af00ab7308 */ /* 0x000e620000000800 */
[--C-:B------:R-:W-:Y:S01]  /*6bf0*/  FFMA R153, R153, UR6, -R186.reuse ;  /* 0x0000000699997c23 */ /* 0x100fe200080008ba */
[----:B------:R-:W-:Y:S01]  /*6c00*/  FSETP.GEU.AND P3, PT, R152, -126, PT ;  /* 0xc2fc00009800780b */ /* 0x000fe20003f6e000 */
[----:B------:R-:W-:Y:S01]  /*6c10*/  @!P4 FMUL R170, R170, 0.5 ;  /* 0x3f000000aaaac820 */ /* 0x000fe20000400000 */
[--C-:B------:R-:W-:Y:S01]  /*6c20*/  FFMA R183, R157, UR6, -R186.reuse ;  /* 0x000000069db77c23 */ /* 0x100fe200080008ba */
[--C-:B------:R-:W-:Y:S01]  /*6c30*/  FFMA R160, R160, UR6, -R186.reuse ;  /* 0x00000006a0a07c23 */ /* 0x100fe200080008ba */
[--C-:B------:R-:W-:Y:S01]  /*6c40*/  FFMA R161, R161, UR6, -R186.reuse ;  /* 0x00000006a1a17c23 */ /* 0x100fe200080008ba */
[----:B------:R-:W-:Y:S01]  /*6c50*/  @!P6 FMUL R187, R187, 0.5 ;  /* 0x3f000000bbbbe820 */ /* 0x000fe20000400000 */
[----:B---3--:R-:W-:Y:S01]  /*6c60*/  @!P5 FMUL R176, R176, R176 ;  /* 0x000000b0b0b0d220 */ /* 0x008fe20000400000 */
[----:B------:R-:W2:Y:S01]  /*6c70*/  MUFU.EX2 R170, R170 ;  /* 0x000000aa00aa7308 */ /* 0x000ea20000000800 */
[----:B------:R-:W-:Y:S01]  /*6c80*/  FSETP.GEU.AND P5, PT, R156, -126, PT ;  /* 0xc2fc00009c00780b */ /* 0x000fe20003fae000 */
[--C-:B------:R-:W-:Y:S01]  /*6c90*/  FFMA R164, R164, UR6, -R186.reuse ;  /* 0x00000006a4a47c23 */ /* 0x100fe200080008ba */
[--C-:B------:R-:W-:Y:S01]  /*6ca0*/  FFMA R185, R168, UR6, -R186.reuse ;  /* 0x00000006a8b97c23 */ /* 0x100fe200080008ba */
[--C-:B------:R-:W-:Y:S01]  /*6cb0*/  FFMA R168, R169, UR6, -R186.reuse ;  /* 0x00000006a9a87c23 */ /* 0x100fe200080008ba */
[--C-:B------:R-:W-:Y:S01]  /*6cc0*/  FFMA R180, R180, UR6, -R186.reuse ;  /* 0x00000006b4b47c23 */ /* 0x100fe200080008ba */
[----:B------:R-:W-:Y:S01]  /*6cd0*/  @!P3 FMUL R152, R152, 0.5 ;  /* 0x3f0000009898b820 */ /* 0x000fe20000400000 */
[----:B------:R-:W-:Y:S01]  /*6ce0*/  FFMA R181, R181, UR6, -R186 ;  /* 0x00000006b5b57c23 */ /* 0x000fe200080008ba */
[----:B------:R-:W3:Y:S01]  /*6cf0*/  MUFU.EX2 R175, R187 ;  /* 0x000000bb00af7308 */ /* 0x000ee20000000800 */
[----:B-1----:R-:W-:Y:S01]  /*6d00*/  @!P2 FMUL R171, R171, R171 ;  /* 0x000000abababa220 */ /* 0x002fe20000400000 */
[----:B------:R-:W-:Y:S01]  /*6d10*/  FSETP.GEU.AND P2, PT, R153, -126, PT ;  /* 0xc2fc00009900780b */ /* 0x000fe20003f4e000 */
[----:B------:R-:W-:-:S03]  /*6d20*/  FMUL R182, R182, UR6 ;  /* 0x00000006b6b67c20 */ /* 0x000fc60008400000 */
[----:B------:R-:W-:Y:S02]  /*6d30*/  @!P5 FMUL R156, R156, 0.5 ;  /* 0x3f0000009c9cd820 */ /* 0x000fe40000400000 */
[----:B------:R-:W1:Y:S01]  /*6d40*/  MUFU.EX2 R152, R152 ;  /* 0x0000009800987308 */ /* 0x000e620000000800 */
[----:B--2---:R-:W-:Y:S01]  /*6d50*/  @!P4 FMUL R170, R170, R170 ;  /* 0x000000aaaaaac220 */ /* 0x004fe20000400000 */
[----:B------:R-:W-:-:S03]  /*6d60*/  FSETP.GEU.AND P4, PT, R183, -126, PT ;  /* 0xc2fc0000b700780b */ /* 0x000fc60003f8e000 */
[----:B------:R-:W-:Y:S01]  /*6d70*/  FADD R188, R163, R170 ;  /* 0x000000aaa3bc7221 */ /* 0x000fe20000000000 */
[----:B------:R-:W-:Y:S01]  /*6d80*/  F2FP.F16.F32.PACK_AB R163, R158, R163 ;  /* 0x000000a39ea3723e */ /* 0x000fe200000000ff */
[----:B------:R-:W-:Y:S01]  /*6d90*/  @!P2 FMUL R153, R153, 0.5 ;  /* 0x3f0000009999a820 */ /* 0x000fe20000400000 */
[----:B------:R-:W2:Y:S01]  /*6da0*/  MUFU.EX2 R156, R156 ;  /* 0x0000009c009c7308 */ /* 0x000ea20000000800 */
[----:B---3--:R-:W-:Y:S01]  /*6db0*/  @!P6 FMUL R175, R175, R175 ;  /* 0x000000afafafe220 */ /* 0x008fe20000400000 */
[----:B------:R-:W-:-:S05]  /*6dc0*/  FSETP.GEU.AND P6, PT, R160, -126, PT ;  /* 0xc2fc0000a000780b */ /* 0x000fca0003fce000 */
[----:B------:R-:W-:Y:S01]  /*6dd0*/  @!P4 FMUL R183, R183, 0.5 ;  /* 0x3f000000b7b7c820 */ /* 0x000fe20000400000 */
[----:B------:R3:W4:Y:S01]  /*6de0*/  MUFU.EX2 R157, R153 ;  /* 0x00000099009d7308 */ /* 0x0007220000000800 */
[----:B-1----:R-:W-:Y:S01]  /*6df0*/  @!P3 FMUL R152, R152, R152 ;  /* 0x000000989898b220 */ /* 0x002fe20000400000 */
[----:B------:R-:W-:-:S05]  /*6e00*/  FSETP.GEU.AND P3, PT, R161, -126, PT ;  /* 0xc2fc0000a100780b */ /* 0x000fca0003f6e000 */
[----:B------:R-:W-:Y:S01]  /*6e10*/  @!P6 FMUL R160, R160, 0.5 ;  /* 0x3f000000a0a0e820 */ /* 0x000fe20000400000 */
[----:B------:R-:W1:Y:S01]  /*6e20*/  MUFU.EX2 R183, R183 ;  /* 0x000000b700b77308 */ /* 0x000e620000000800 */
[----:B---3--:R-:W-:Y:S01]  /*6e30*/  FFMA R153, R165, UR6, -R186 ;  /* 0x00000006a5997c23 */ /* 0x008fe200080008ba */
[----:B--2---:R-:W-:-:S04]  /*6e40*/  @!P5 FMUL R156, R156, R156 ;  /* 0x0000009c9c9cd220 */ /* 0x004fc80000400000 */
[----:B------:R-:W-:Y:S01]  /*6e50*/  FSETP.GEU.AND P5, PT, R153, -126, PT ;  /* 0xc2fc00009900780b */ /* 0x000fe20003fae000 */
[----:B------:R-:W-:Y:S01]  /*6e60*/  @!P3 FMUL R161, R161, 0.5 ;  /* 0x3f000000a1a1b820 */ /* 0x000fe20000400000 */
[----:B------:R-:W2:Y:S01]  /*6e70*/  MUFU.EX2 R160, R160 ;  /* 0x000000a000a07308 */ /* 0x000ea20000000800 */
[----:B----4-:R-:W-:Y:S01]  /*6e80*/  @!P2 FMUL R157, R157, R157 ;  /* 0x0000009d9d9da220 */ /* 0x010fe20000400000 */
[----:B------:R-:W-:-:S06]  /*6e90*/  FSETP.GEU.AND P2, PT, R164, -126, PT ;  /* 0xc2fc0000a400780b */ /* 0x000fcc0003f4e000 */
[----:B------:R3:W4:Y:S01]  /*6ea0*/  MUFU.EX2 R165, R161 ;  /* 0x000000a100a57308 */ /* 0x0007220000000800 */
[----:B-1----:R-:W-:Y:S01]  /*6eb0*/  @!P4 FMUL R183, R183, R183 ;  /* 0x000000b7b7b7c220 */ /* 0x002fe20000400000 */
[----:B------:R-:W-:Y:S01]  /*6ec0*/  FSETP.GEU.AND P4, PT, R185, -126, PT ;  /* 0xc2fc0000b900780b */ /* 0x000fe20003f8e000 */
[----:B------:R-:W-:-:S04]  /*6ed0*/  @!P5 FMUL R153, R153, 0.5 ;  /* 0x3f0000009999d820 */ /* 0x000fc80000400000 */
[----:B------:R-:W-:Y:S01]  /*6ee0*/  @!P2 FMUL R164, R164, 0.5 ;  /* 0x3f000000a4a4a820 */ /* 0x000fe20000400000 */
[----:B------:R1:W5:Y:S01]  /*6ef0*/  MUFU.EX2 R169, R153 ;  /* 0x0000009900a97308 */ /* 0x0003620000000800 */
[--C-:B---3--:R-:W-:Y:S01]  /*6f00*/  FFMA R161, R172, UR6, -R186.reuse ;  /* 0x00000006aca17c23 */ /* 0x108fe200080008ba */
[----:B--2---:R-:W-:Y:S01]  /*6f10*/  @!P6 FMUL R160, R160, R160 ;  /* 0x000000a0a0a0e220 */ /* 0x004fe20000400000 */
[----:B------:R-:W-:Y:S01]  /*6f20*/  FSETP.GEU.AND P6, PT, R168, -126, PT ;  /* 0xc2fc0000a800780b */ /* 0x000fe20003fce000 */
[--C-:B------:R-:W-:Y:S01]  /*6f30*/  FFMA R172, R178, UR6, -R186.reuse ;  /* 0x00000006b2ac7c23 */ /* 0x100fe200080008ba */
[--C-:B------:R-:W-:Y:S02]  /*6f40*/  FFMA R178, R177, UR6, -R186.reuse ;  /* 0x00000006b1b27c23 */ /* 0x100fe400080008ba */
[----:B------:R-:W-:Y:S01]  /*6f50*/  @!P4 FMUL R185, R185, 0.5 ;  /* 0x3f000000b9b9c820 */ /* 0x000fe20000400000 */
[----:B------:R-:W2:Y:S01]  /*6f60*/  MUFU.EX2 R164, R164 ;  /* 0x000000a400a47308 */ /* 0x000ea20000000800 */
[----:B----4-:R-:W-:Y:S01]  /*6f70*/  @!P3 FMUL R165, R165, R165 ;  /* 0x000000a5a5a5b220 */ /* 0x010fe20000400000 */
[----:B------:R-:W-:Y:S01]  /*6f80*/  FSETP.GEU.AND P3, PT, R161, -126, PT ;  /* 0xc2fc0000a100780b */ /* 0x000fe20003f6e000 */
[----:B-1----:R-:W-:Y:S01]  /*6f90*/  FFMA R153, R179, UR6, -R186 ;  /* 0x00000006b3997c23 */ /* 0x002fe200080008ba */
[----:B------:R-:W-:-:S04]  /*6fa0*/  FADD R186, R162, R171 ;  /* 0x000000aba2ba7221 */ /* 0x000fc80000000000 */
[----:B------:R-:W-:Y:S01]  /*6fb0*/  @!P6 FMUL R168, R168, 0.5 ;  /* 0x3f000000a8a8e820 */ /* 0x000fe20000400000 */
[----:B-----5:R-:W-:Y:S01]  /*6fc0*/  @!P5 FMUL R169, R169, R169 ;  /* 0x000000a9a9a9d220 */ /* 0x020fe20000400000 */
[----:B------:R-:W-:Y:S01]  /*6fd0*/  FSETP.GEU.AND P5, PT, R153, -126, PT ;  /* 0xc2fc00009900780b */ /* 0x000fe20003fae000 */
[----:B------:R-:W1:Y:S01]  /*6fe0*/  MUFU.EX2 R185, R185 ;  /* 0x000000b900b97308 */ /* 0x000e620000000800 */
[----:B------:R-:W-:Y:S01]  /*6ff0*/  FADD R187, R19, R186 ;  /* 0x000000ba13bb7221 */ /* 0x000fe20000000000 */
[----:B------:R-:W-:Y:S01]  /*7000*/  FADD R19, R23, R166 ;  /* 0x000000a617137221 */ /* 0x000fe20000000000 */
[----:B------:R-:W-:Y:S01]  /*7010*/  FADD R186, R173, R176 ;  /* 0x000000b0adba7221 */ /* 0x000fe20000000000 */
[----:B------:R-:W-:Y:S01]  /*7020*/  @!P3 FMUL R161, R161, 0.5 ;  /* 0x3f000000a1a1b820 */ /* 0x000fe20000400000 */
[----:B--2---:R-:W-:Y:S01]  /*7030*/  @!P2 FMUL R164, R164, R164 ;  /* 0x000000a4a4a4a220 */ /* 0x004fe20000400000 */
[----:B------:R-:W-:Y:S02]  /*7040*/  FSETP.GEU.AND P2, PT, R172, -126, PT ;  /* 0xc2fc0000ac00780b */ /* 0x000fe40003f4e000 */
[----:B------:R-:W2:Y:S01]  /*7050*/  MUFU.EX2 R168, R168 ;  /* 0x000000a800a87308 */ /* 0x000ea20000000800 */
[----:B------:R-:W-:-:S03]  /*7060*/  FADD R189, R19, R186 ;  /* 0x000000ba13bd7221 */ /* 0x000fc60000000000 */
[----:B------:R-:W-:-:S04]  /*7070*/  @!P5 FMUL R153, R153, 0.5 ;  /* 0x3f0000009999d820 */ /* 0x000fc80000400000 */
[----:B------:R3:W4:Y:S01]  /*7080*/  MUFU.EX2 R179, R161 ;  /* 0x000000a100b37308 */ /* 0x0007220000000800 */
[----:B-1----:R-:W-:Y:S01]  /*7090*/  @!P4 FMUL R185, R185, R185 ;  /* 0x000000b9b9b9c220 */ /* 0x002fe20000400000 */
[----:B------:R-:W-:Y:S01]  /*70a0*/  FSETP.GEU.AND P4, PT, R178, -126, PT ;  /* 0xc2fc0000b200780b */ /* 0x000fe20003f8e000 */
[----:B------:R-:W-:Y:S02]  /*70b0*/  @!P2 FMUL R172, R172, 0.5 ;  /* 0x3f000000acaca820 */ /* 0x000fe40000400000 */
[----:B------:R-:W-:Y:S01]  /*70c0*/  FADD R19, R152, R185 ;  /* 0x000000b998137221 */ /* 0x000fe20000000000 */
[----:B------:R-:W-:Y:S02]  /*70d0*/  F2FP.F16.F32.PACK_AB R152, R157, R152 ;  /* 0x000000989d98723e */ /* 0x000fe400000000ff */
[----:B------:R1:W5:Y:S01]  /*70e0*/  MUFU.EX2 R177, R153 ;  /* 0x0000009900b17308 */ /* 0x0003620000000800 */
[----:B--2---:R-:W-:Y:S01]  /*70f0*/  @!P6 FMUL R168, R168, R168 ;  /* 0x000000a8a8a8e220 */ /* 0x004fe20000400000 */
[----:B------:R-:W-:Y:S01]  /*7100*/  FSETP.GEU.AND P6, PT, R180, -126, PT ;  /* 0xc2fc0000b400780b */ /* 0x000fe20003fce000 */
[----:B---3--:R-:W-:-:S04]  /*7110*/  FMUL R161, R21, UR6 ;  /* 0x0000000615a17c20 */ /* 0x008fc80008400000 */
[----:B------:R-:W-:Y:S01]  /*7120*/  @!P4 FMUL R178, R178, 0.5 ;  /* 0x3f000000b2b2c820 */ /* 0x000fe20000400000 */
[----:B------:R-:W2:Y:S01]  /*7130*/  MUFU.EX2 R172, R172 ;  /* 0x000000ac00ac7308 */ /* 0x000ea20000000800 */
[----:B----4-:R-:W-:Y:S01]  /*7140*/  @!P3 FMUL R179, R179, R179 ;  /* 0x000000b3b3b3b220 */ /* 0x010fe20000400000 */
[----:B------:R-:W-:Y:S01]  /*7150*/  FSETP.GEU.AND P3, PT, R181, -126, PT ;  /* 0xc2fc0000b500780b */ /* 0x000fe20003f6e000 */
[----:B-1----:R-:W-:Y:S01]  /*7160*/  FADD R153, R154, R159 ;  /* 0x0000009f9a997221 */ /* 0x002fe20000000000 */
[----:B------:R-:W-:-:S03]  /*7170*/  F2FP.F16.F32.PACK_AB R159, R174, R159 ;  /* 0x0000009fae9f723e */ /* 0x000fc600000000ff */
[----:B------:R-:W-:Y:S01]  /*7180*/  @!P6 FMUL R180, R180, 0.5 ;  /* 0x3f000000b4b4e820 */ /* 0x000fe20000400000 */
[----:B------:R-:W1:Y:S01]  /*7190*/  MUFU.EX2 R178, R178 ;  /* 0x000000b200b27308 */ /* 0x000e620000000800 */
[----:B-----5:R-:W-:Y:S01]  /*71a0*/  @!P5 FMUL R177, R177, R177 ;  /* 0x000000b1b1b1d220 */ /* 0x020fe20000400000 */
[----:B------:R-:W-:Y:S01]  /*71b0*/  FSETP.GEU.AND P5, PT, R182, -126, PT ;  /* 0xc2fc0000b600780b */ /* 0x000fe20003fae000 */
[----:B------:R-:W-:Y:S01]  /*71c0*/  FADD R194, R153, R188 ;  /* 0x000000bc99c27221 */ /* 0x000fe20000000000 */
[----:B------:R-:W-:Y:S01]  /*71d0*/  FADD R153, R157, R168 ;  /* 0x000000a89d997221 */ /* 0x000fe20000000000 */
[----:B------:R-:W-:Y:S01]  /*71e0*/  FADD R186, R160, R177 ;  /* 0x000000b1a0ba7221 */ /* 0x000fe20000000000 */
[----:B------:R-:W-:Y:S01]  /*71f0*/  F2FP.F16.F32.PACK_AB R160, R165, R160 ;  /* 0x000000a0a5a0723e */ /* 0x000fe200000000ff */
[----:B------:R-:W-:Y:S01]  /*7200*/  @!P3 FMUL R181, R181, 0.5 ;  /* 0x3f000000b5b5b820 */ /* 0x000fe20000400000 */
[----:B------:R3:W4:Y:S01]  /*7210*/  MUFU.EX2 R21, R180 ;  /* 0x000000b400157308 */ /* 0x0007220000000800 */
[----:B--2---:R-:W-:Y:S01]  /*7220*/  @!P2 FMUL R172, R172, R172 ;  /* 0x000000acacaca220 */ /* 0x004fe20000400000 */
[----:B------:R-:W-:Y:S01]  /*7230*/  FSETP.GEU.AND P2, PT, R161, -126, PT ;  /* 0xc2fc0000a100780b */ /* 0x000fe20003f4e000 */
[----:B------:R-:W-:Y:S01]  /*7240*/  FADD R19, R19, R186 ;  /* 0x000000ba13137221 */ /* 0x000fe20000000000 */
[----:B------:R-:W-:Y:S01]  /*7250*/  FADD R187, R187, R194 ;  /* 0x000000c2bbbb7221 */ /* 0x000fe20000000000 */
[----:B------:R-:W-:-:S02]  /*7260*/  F2FP.F16.F32.PACK_AB R157, R166, R167 ;  /* 0x000000a7a69d723e */ /* 0x000fc400000000ff */
[----:B------:R-:W-:Y:S01]  /*7270*/  @!P5 FMUL R182, R182, 0.5 ;  /* 0x3f000000b6b6d820 */ /* 0x000fe20000400000 */
[----:B------:R2:W5:Y:S01]  /*7280*/  MUFU.EX2 R18, R181 ;  /* 0x000000b500127308 */ /* 0x0005620000000800 */
[C---:B---3--:R-:W-:Y:S01]  /*7290*/  FADD R180, R155.reuse, R174 ;  /* 0x000000ae9bb47221 */ /* 0x048fe20000000000 */
[----:B-1----:R-:W-:Y:S01]  /*72a0*/  @!P4 FMUL R178, R178, R178 ;  /* 0x000000b2b2b2c220 */ /* 0x002fe20000400000 */
[----:B------:R-:W-:Y:S02]  /*72b0*/  F2FP.F16.F32.PACK_AB R155, R155, R154 ;  /* 0x0000009a9b9b723e */ /* 0x000fe400000000ff */
[----:B------:R-:W-:Y:S01]  /*72c0*/  F2FP.F16.F32.PACK_AB R154, R183, R156 ;  /* 0x0000009cb79a723e */ /* 0x000fe200000000ff */
[----:B------:R-:W-:Y:S01]  /*72d0*/  FADD R188, R165, R178 ;  /* 0x000000b2a5bc7221 */ /* 0x000fe20000000000 */
[----:B------:R-:W-:Y:S01]  /*72e0*/  @!P2 FMUL R161, R161, 0.5 ;  /* 0x3f000000a1a1a820 */ /* 0x000fe20000400000 */
[----:B------:R-:W1:Y:S01]  /*72f0*/  MUFU.EX2 R182, R182 ;  /* 0x000000b600b67308 */ /* 0x000e620000000800 */
[----:B--2---:R-:W-:Y:S01]  /*7300*/  FADD R181, R158, R175 ;  /* 0x000000af9eb57221 */ /* 0x004fe20000000000 */
[----:B----4-:R-:W-:Y:S01]  /*7310*/  @!P6 FMUL R21, R21, R21 ;  /* 0x000000151515e220 */ /* 0x010fe20000400000 */
[----:B------:R-:W-:Y:S01]  /*7320*/  FADD R153, R153, R188 ;  /* 0x000000bc99997221 */ /* 0x000fe20000000000 */
[----:B------:R-:W-:Y:S01]  /*7330*/  F2FP.F16.F32.PACK_AB R158, R172, R179 ;  /* 0x000000b3ac9e723e */ /* 0x000fe200000000ff */
[----:B------:R-:W-:Y:S01]  /*7340*/  FADD R196, R180, R181 ;  /* 0x000000b5b4c47221 */ /* 0x000fe20000000000 */
[----:B------:R-:W-:Y:S01]  /*7350*/  FADD R180, R183, R172 ;  /* 0x000000acb7b47221 */ /* 0x000fe20000000000 */
[----:B------:R-:W-:Y:S01]  /*7360*/  FADD R190, R164, R21 ;  /* 0x00000015a4be7221 */ /* 0x000fe20000000000 */
[----:B------:R2:W3:Y:S01]  /*7370*/  MUFU.EX2 R192, R161 ;  /* 0x000000a100c07308 */ /* 0x0004e20000000800 */
[----:B-----5:R-:W-:Y:S01]  /*7380*/  @!P3 FMUL R18, R18, R18 ;  /* 0x000000121212b220 */ /* 0x020fe20000400000 */
[----:B------:R-:W-:Y:S01]  /*7390*/  FADD R196, R189, R196 ;  /* 0x000000c4bdc47221 */ /* 0x000fe20000000000 */
[----:B------:R-:W-:-:S02]  /*73a0*/  F2FP.F16.F32.PACK_AB R165, R176, R171 ;  /* 0x000000abb0a5723e */ /* 0x000fc400000000ff */
[----:B------:R-:W-:Y:S01]  /*73b0*/  FADD R181, R169, R18 ;  /* 0x00000012a9b57221 */ /* 0x000fe20000000000 */
[----:B------:R-:W-:Y:S01]  /*73c0*/  FADD R187, R187, R196 ;  /* 0x000000c4bbbb7221 */ /* 0x000fe20000000000 */
[----:B------:R-:W-:Y:S01]  /*73d0*/  F2FP.F16.F32.PACK_AB R166, R18, R21 ;  /* 0x0000001512a6723e */ /* 0x000fe200000000ff */
[----:B--2---:R-:W-:Y:S01]  /*73e0*/  FADD R161, R156, R179 ;  /* 0x000000b39ca17221 */ /* 0x004fe20000000000 */
[----:B------:R-:W-:Y:S01]  /*73f0*/  FADD R180, R180, R181 ;  /* 0x000000b5b4b47221 */ /* 0x000fe20000000000 */
[----:B-1----:R-:W-:Y:S01]  /*7400*/  @!P5 FMUL R182, R182, R182 ;  /* 0x000000b6b6b6d220 */ /* 0x002fe20000400000 */
[----:B------:R-:W-:Y:S01]  /*7410*/  F2FP.F16.F32.PACK_AB R156, R168, R185 ;  /* 0x000000b9a89c723e */ /* 0x000fe200000000ff */
[----:B------:R-:W-:Y:S01]  /*7420*/  FADD R190, R161, R190 ;  /* 0x000000bea1be7221 */ /* 0x000fe20000000000 */
[----:B------:R-:W-:Y:S01]  /*7430*/  FADD R180, R153, R180 ;  /* 0x000000b499b47221 */ /* 0x000fe20000000000 */
[----:B------:R-:W-:Y:S01]  /*7440*/  F2FP.F16.F32.PACK_AB R161, R173, R162 ;  /* 0x000000a2ada1723e */ /* 0x000fe200000000ff */
[----:B------:R-:W-:Y:S01]  /*7450*/  FMUL R24, R24, R182 ;  /* 0x000000b618187220 */ /* 0x000fe20000400000 */
[----:B------:R-:W-:Y:S01]  /*7460*/  FADD R19, R19, R190 ;  /* 0x000000be13137221 */ /* 0x000fe20000000000 */
[----:B---3--:R-:W-:Y:S01]  /*7470*/  @!P2 FMUL R192, R192, R192 ;  /* 0x000000c0c0c0a220 */ /* 0x008fe20000400000 */
[----:B------:R-:W-:Y:S01]  /*7480*/  F2FP.F16.F32.PACK_AB R162, R169, R164 ;  /* 0x000000a4a9a2723e */ /* 0x000fe200000000ff */
[----:B------:R-:W-:Y:S01]  /*7490*/  FMUL R25, R25, R182 ;  /* 0x000000b619197220 */ /* 0x000fe20000400000 */
[----:B------:R-:W-:Y:S01]  /*74a0*/  FADD R19, R19, R180 ;  /* 0x000000b413137221 */ /* 0x000fe20000000000 */
[----:B------:R-:W-:Y:S01]  /*74b0*/  FFMA R3, R192, R3, R187 ;  /* 0x00000003c0037223 */ /* 0x000fe200000000bb */
[-C--:B------:R-:W-:Y:S01]  /*74c0*/  FMUL R26, R26, R192.reuse ;  /* 0x000000c01a1a7220 */ /* 0x080fe20000400000 */
[-C--:B------:R-:W-:Y:S01]  /*74d0*/  FMUL R27, R27, R192.reuse ;  /* 0x000000c01b1b7220 */ /* 0x080fe20000400000 */
[----:B------:R-:W-:Y:S01]  /*74e0*/  FFMA R15, R182, R15, R19 ;  /* 0x0000000fb60f7223 */ /* 0x000fe20000000013 */
[----:B------:R-:W-:Y:S01]  /*74f0*/  MOV R19, UR60 ;  /* 0x0000003c00137c02 */ /* 0x000fe20008000f00 */
[-C--:B------:R-:W-:Y:S01]  /*7500*/  FMUL R30, R30, R192.reuse ;  /* 0x000000c01e1e7220 */ /* 0x080fe20000400000 */
[-C--:B------:R-:W-:Y:S01]  /*7510*/  FMUL R31, R31, R192.reuse ;  /* 0x000000c01f1f7220 */ /* 0x080fe20000400000 */
[-C--:B------:R-:W-:Y:S01]  /*7520*/  FMUL R34, R34, R192.reuse ;  /* 0x000000c022227220 */ /* 0x080fe20000400000 */
[----:B------:R-:W-:Y:S01]  /*7530*/  SHF.L.U32 R19, R19, 0x1f, RZ ;  /* 0x0000001f13137819 */ /* 0x000fe200000006ff */
[-C--:B------:R-:W-:Y:S01]  /*7540*/  FMUL R35, R35, R192.reuse ;  /* 0x000000c023237220 */ /* 0x080fe20000400000 */
[-C--:B------:R-:W-:Y:S01]  /*7550*/  FMUL R38, R38, R192.reuse ;  /* 0x000000c026267220 */ /* 0x080fe20000400000 */
[-C--:B------:R-:W-:Y:S01]  /*7560*/  FMUL R39, R39, R192.reuse ;  /* 0x000000c027277220 */ /* 0x080fe20000400000 */
[----:B------:R1:W2:Y:S01]  /*7570*/  SYNCS.PHASECHK.TRANS64.TRYWAIT P2, [UR5+0x38000], R19 ;  /* 0x03800013ff0075a7 */ /* 0x0002a20008040145 */
        /* <DEDUP_REMOVED lines=120> */
[----:B-12---:R-:W-:Y:S06]  /*7d00*/  @!P0 BRA `(.L_x_39) ;  /* 0x0000000000048947 */ /* 0x006fec0003800000 */
[----:B------:R-:W-:Y:S01]  /*7d10*/  BPT.TRAP 0x1 ;  /* 0x000000040000795c */ /* 0x000fe20000300000 */
.L_x_39:
[----:B------:R-:W-:Y:S05]  /*7d20*/  @P2 BRA `(.L_x_40) ;  /* 0x0000000000082947 */ /* 0x000fea0003800000 */
[----:B------:R-:W1:Y:S02]  /*7d30*/  SYNCS.PHASECHK.TRANS64.TRYWAIT P2, [UR5+0x38000], R19 ;  /* 0x03800013ff0075a7 */ /* 0x000e640008040145 */
[----:B-1----:R-:W-:Y:S05]  /*7d40*/  @!P2 BRA `(.L_x_41) ;  /* 0x0000004800c8a947 */ /* 0x002fea0003800000 */
.L_x_40:
        /* <DEDUP_REMOVED lines=27> */
.L_x_42:
[----:B------:R-:W-:-:S04]  /*7f00*/  ULEA UR5, UR7, UR61, 0x3 ;  /* 0x0000003d07057291 */ /* 0x000fc8000f8e183f */
[----:B------:R-:W-:-:S04]  /*7f10*/  UIADD3 UR5, UR5, 0x38028, URZ ;  /* 0x0003802805057890 */ /* 0x000fc8000fffe03f */
[----:B------:R-:W-:-:S09]  /*7f20*/  UPRMT UR5, URZ, 0x654, UR5 ;  /* 0x000006543f057896 */ /* 0x000fd20008000005 */
[----:B------:R-:W-:Y:S01]  /*7f30*/  SYNCS.ARRIVE.TRANS64.RED.A1T0 RZ, [UR5], RZ ;  /* 0x000000ffffff79a7 */ /* 0x000fe20008100405 */
[----:B------:R-:W-:Y:S05]  /*7f40*/  @P1 BRA `(.L_x_43) ;  /* 0x0000000000041947 */ /* 0x000fea0003800000 */
[----:B------:R-:W-:Y:S01]  /*7f50*/  BPT.TRAP 0x1 ;  /* 0x000000040000795c */ /* 0x000fe20000300000 */
.L_x_43:
[----:B------:R-:W-:-:S04]  /*7f60*/  UIADD3 UR7, UR7, 0x1, URZ ;  /* 0x0000000107077890 */ /* 0x000fc8000fffe03f */
[----:B------:R-:W-:-:S04]  /*7f70*/  UISETP.NE.AND UP0, UPT, UR7, 0x5, UPT ;  /* 0x000000050700788c */ /* 0x000fc8000bf05270 */
[----:B------:R-:W-:Y:S01]  /*7f80*/  USEL UR7, UR7, URZ, UP0 ;  /* 0x0000003f07077287 */ /* 0x000fe20008000000 */
[----:B------:R-:W-:Y:S11]  /*7f90*/  @!P0 BRA `(.L_x_44) ;  /* 0x0000000000048947 */ /* 0x000ff60003800000 */
[----:B------:R-:W-:Y:S01]  /*7fa0*/  BPT.TRAP 0x1 ;  /* 0x000000040000795c */ /* 0x000fe20000300000 */
.L_x_44:
[----:B------:R-:W-:-:S04]  /*7fb0*/  ULEA UR5, UR7, UR61, 0x3 ;  /* 0x0000003d07057291 */ /* 0x000fc8000f8e183f */
[----:B------:R-:W-:-:S04]  /*7fc0*/  UIADD3 UR5, UR5, 0x38028, URZ ;  /* 0x0003802805057890 */ /* 0x000fc8000fffe03f */
[----:B------:R-:W-:-:S09]  /*7fd0*/  UPRMT UR5, URZ, 0x654, UR5 ;  /* 0x000006543f057896 */ /* 0x000fd20008000005 */
[----:B------:R-:W-:Y:S01]  /*7fe0*/  SYNCS.ARRIVE.TRANS64.RED.A1T0 RZ, [UR5], RZ ;  /* 0x000000ffffff79a7 */ /* 0x000fe20008100405 */
[----:B------:R-:W-:Y:S05]  /*7ff0*/  @P1 BRA `(.L_x_45) ;  /* 0x0000000000041947 */ /* 0x000fea0003800000 */
[----:B------:R-:W-:Y:S01]  /*8000*/  BPT.TRAP 0x1 ;  /* 0x000000040000795c */ /* 0x000fe20000300000 */
.L_x_45:
[----:B------:R-:W-:Y:S01]  /*8010*/  R2UR UR5, R184 ;  /* 0x00000000b80572ca */ /* 0x000fe200000e0000 */
[----:B------:R-:W-:Y:S01]  /*8020*/  UIADD3 UR4, UR4, 0x1, URZ ;  /* 0x0000000104047890 */ /* 0x000fe2000fffe03f */
[----:B------:R-:W-:Y:S01]  /*8030*/  IADD3 R16, R16, 0x40, RZ ;  /* 0x0000004010107810 */ /* 0x000fe20007ffe0ff */
[----:B------:R-:W-:Y:S01]  /*8040*/  UIADD3 UR7, UR7, 0x1, URZ ;  /* 0x0000000107077890 */ /* 0x000fe2000fffe03f */
[----:B-1----:R-:W-:Y:S01]  /*8050*/  MOV R19, R17 ;  /* 0x0000001100137202 */ /* 0x002fe20000000f00 */
[----:B------:R-:W-:Y:S01]  /*8060*/  UISETP.NE.AND UP1, UPT, UR4, 0x5, UPT ;  /* 0x000000050400788c */ /* 0x000fe2000bf25270 */
[----:B------:R-:W-:Y:S01]  /*8070*/  MOV R18, R14 ;  /* 0x0000000e00127202 */ /* 0x000fe20000000f00 */
[----:B------:R-:W-:Y:S02]  /*8080*/  UISETP.NE.AND UP0, UPT, UR7, 0x5, UPT ;  /* 0x000000050700788c */ /* 0x000fe4000bf05270 */
[----:B------:R-:W-:Y:S02]  /*8090*/  USEL UR4, UR4, URZ, UP1 ;  /* 0x0000003f04047287 */ /* 0x000fe40008800000 */
[----:B------:R-:W-:-:S02]  /*80a0*/  USEL UR7, UR7, URZ, UP0 ;  /* 0x0000003f07077287 */ /* 0x000fc40008000000 */
[----:B------:R-:W-:Y:S02]  /*80b0*/  UISETP.GT.AND UP2, UPT, UR5, 0x1, UPT ;  /* 0x000000010500788c */ /* 0x000fe4000bf44270 */
[----:B------:R-:W-:Y:S02]  /*80c0*/  UIADD3 UR10, UR5, -0x1, URZ ;  /* 0xffffffff050a7890 */ /* 0x000fe4000fffe03f */
[----:B------:R-:W-:Y:S02]  /*80d0*/  USEL UR5, URZ, 0x1, UP1 ;  /* 0x000000013f057887 */ /* 0x000fe40008800000 */
[----:B------:R-:W-:Y:S02]  /*80e0*/  PLOP3.LUT P2, PT, PT, PT, UP2, 0x80, 0x0 ;  /* 0x000000000000781c */ /* 0x000fe40003f4f028 */
[----:B------:R-:W-:Y:S01]  /*80f0*/  ULOP3.LUT UR60, UR60, UR5, URZ, 0x3c, !UPT ;  /* 0x000000053c3c7292 */ /* 0x000fe2000f8e3c3f */
[----:B------:R-:W-:-:S10]  /*8100*/  MOV R184, UR10 ;  /* 0x0000000a00b87c02 */ /* 0x000fd40008000f00 */
[----:B------:R-:W-:Y:S05]  /*8110*/  @P2 BRA `(.L_x_46) ;  /* 0xffffffd8001c2947 */ /* 0x000fea000383ffff */
.L_x_35:
[----:B------:R-:W2:Y:S01]  /*8120*/  SHFL.BFLY PT, R0, R15, 0x1, 0x1f ;  /* 0x0c201f000f007f89 */ /* 0x000ea200000e0000 */
[----:B------:R-:W-:Y:S01]  /*8130*/  BSSY B0, `(.L_x_47) ;  /* 0x0000023000007945 */ /* 0x000fe20003800000 */
[----:B------:R-:W-:Y:S02]  /*8140*/  MOV R6, 0x7f800000 ;  /* 0x7f80000000067802 */ /* 0x000fe40000000f00 */
[----:B------:R-:W3:Y:S01]  /*8150*/  SHFL.BFLY PT, R4, R3, 0x1, 0x1f ;  /* 0x0c201f0003047f89 */ /* 0x000ee200000e0000 */
[----:B------:R-:W-:Y:S02]  /*8160*/  MOV R9, 0x3f800000 ;  /* 0x3f80000000097802 */ /* 0x000fe40000000f00 */
[----:B------:R-:W-:Y:S01]  /*8170*/  MOV R7, 0x7f800000 ;  /* 0x7f80000000077802 */ /* 0x000fe20000000f00 */
[----:B--2---:R-:W-:Y:S01]  /*8180*/  FADD R0, R0, R15 ;  /* 0x0000000f00007221 */ /* 0x004fe20000000000 */
[----:B---3--:R-:W-:-:S04]  /*8190*/  FADD R16, R4, R3 ;  /* 0x0000000304107221 */ /* 0x008fc80000000000 */
[----:B------:R-:W2:Y:S01]  /*81a0*/  SHFL.BFLY PT, R5, R0, 0x2, 0x1f ;  /* 0x0c401f0000057f89 */ /* 0x000ea200000e0000 */
[----:B------:R-:W-:-:S03]  /*81b0*/  MOV R4, 0x3f800000 ;  /* 0x3f80000000047802 */ /* 0x000fc60000000f00 */
[----:B-1----:R-:W1:Y:S01]  /*81c0*/  SHFL.BFLY PT, R19, R16, 0x2, 0x1f ;  /* 0x0c401f0010137f89 */ /* 0x002e6200000e0000 */
[C---:B--2---:R-:W-:Y:S01]  /*81d0*/  FSETP.NE.AND P0, PT, R0.reuse, -R5, PT ;  /* 0x800000050000720b */ /* 0x044fe20003f05000 */
[----:B------:R-:W-:Y:S01]  /*81e0*/  FADD R3, R0, R5 ;  /* 0x0000000500037221 */ /* 0x000fe20000000000 */
[----:B-1----:R-:W-:-:S11]  /*81f0*/  FADD R8, R16, R19 ;  /* 0x0000001310087221 */ /* 0x002fd60000000000 */
[----:B------:R-:W-:Y:S05]  /*8200*/  @!P0 BRA `(.L_x_48) ;  /* 0x0000000000548947 */ /* 0x000fea0003800000 */
[----:B------:R-:W-:Y:S01]  /*8210*/  IADD3 R0, R3, 0x1800000, RZ ;  /* 0x0180000003007810 */ /* 0x000fe20007ffe0ff */
[----:B------:R-:W-:Y:S03]  /*8220*/  BSSY B1, `(.L_x_49) ;  /* 0x000000c000017945 */ /* 0x000fe60003800000 */
[----:B------:R-:W-:-:S04]  /*8230*/  LOP3.LUT R0, R0, 0x7f800000, RZ, 0xc0, !PT ;  /* 0x7f80000000007812 */ /* 0x000fc800078ec0ff */
[----:B------:R-:W-:-:S13]  /*8240*/  ISETP.GT.U32.AND P0, PT, R0, 0x1ffffff, PT ;  /* 0x01ffffff0000780c */ /* 0x000fda0003f04070 */
[----:B------:R-:W-:Y:S05]  /*8250*/  @P0 BRA `(.L_x_50) ;  /* 0x0000000000100947 */ /* 0x000fea0003800000 */
[----:B------:R-:W-:-:S07]  /*8260*/  MOV R15, 0x8280 ;  /* 0x00008280000f7802 */ /* 0x000fce0000000f00 */
[----:B------:R-:W-:Y:S05]  /*8270*/  CALL.REL.NOINC `($__internal_0_$__cuda_sm20_rcp_rn_f32_slowpath) ;  /* 0x0000004800287944 */ /* 0x000fea0003c00000 */
[----:B------:R-:W-:Y:S01]  /*8280*/  MOV R4, R0 ;  /* 0x0000000000047202 */ /* 0x000fe20000000f00 */
[----:B------:R-:W-:Y:S06]  /*8290*/  BRA `(.L_x_51) ;  /* 0x0000000000107947 */ /* 0x000fec0003800000 */
.L_x_50:
[----:B------:R-:W1:Y:S02]  /*82a0*/  MUFU.RCP R4, R3 ;  /* 0x0000000300047308 */ /* 0x000e640000001000 */
[----:B-1----:R-:W-:-:S04]  /*82b0*/  FFMA R0, R3, R4, -1 ;  /* 0xbf80000003007423 */ /* 0x002fc80000000004 */
[----:B------:R-:W-:-:S04]  /*82c0*/  FADD.FTZ R5, -R0, -RZ ;  /* 0x800000ff00057221 */ /* 0x000fc80000010100 */
[----:B------:R-:W-:-:S07]  /*82d0*/  FFMA R4, R4, R5, R4 ;  /* 0x0000000504047223 */ /* 0x000fce0000000004 */
.L_x_51:
[----:B------:R-:W-:Y:S05]  /*82e0*/  BSYNC B1 ;  /* 0x0000000000017941 */ /* 0x000fea0003800000 */
.L_x_49:
[----:B------:R-:W-:Y:S01]  /*82f0*/  FSETP.GEU.AND P0, PT, |R3|, 1.175494350822287508e-38, PT ;  /* 0x008000000300780b */ /* 0x000fe20003f0e200 */
[----:B------:R-:W-:-:S12]  /*8300*/  ULDC UR4, c[0x0][0x600] ;  /* 0x0001800000047ab9 */ /* 0x000fd80000000800 */
[----:B------:R-:W-:-:S04]  /*8310*/  @!P0 FMUL R3, R3, 16777216 ;  /* 0x4b80000003038820 */ /* 0x000fc80000400000 */
[----:B------:R-:W1:Y:S02]  /*8320*/  MUFU.LG2 R0, R3 ;  /* 0x0000000300007308 */ /* 0x000e640000000c00 */
[----:B-1----:R-:W-:-:S04]  /*8330*/  @!P0 FADD R0, R0, -24 ;  /* 0xc1c0000000008421 */ /* 0x002fc80000000000 */
[----:B------:R-:W-:-:S04]  /*8340*/  FMUL R0, R0, 0.69314718246459960938 ;  /* 0x3f31721800007820 */ /* 0x000fc80000400000 */
[----:B------:R-:W-:-:S07]  /*8350*/  FFMA R7, R17, UR4, R0 ;  /* 0x0000000411077c23 */ /* 0x000fce0008000000 */
.L_x_48:
[----:B------:R-:W-:Y:S05]  /*8360*/  BSYNC B0 ;  /* 0x0000000000007941 */ /* 0x000fea0003800000 */
.L_x_47:
[----:B------:R-:W-:Y:S01]  /*8370*/  FSETP.NE.AND P0, PT, R16, -R19, PT ;  /* 0x800000131000720b */ /* 0x000fe20003f05000 */
[----:B------:R-:W-:Y:S01]  /*8380*/  ULDC UR4, c[0x0][0x608] ;  /* 0x0001820000047ab9 */ /* 0x000fe20000000800 */
[----:B------:R-:W-:Y:S01]  /*8390*/  BSSY B0, `(.L_x_52) ;  /* 0x0000059000007945 */ /* 0x000fe20003800000 */
[----:B------:R-:W-:-:S04]  /*83a0*/  FMUL R4, R4, UR4 ;  /* 0x0000000404047c20 */ /* 0x000fc80008400000 */
        /* <DEDUP_REMOVED lines=64> */
[----:B------:R-:W-:Y:S06]  /*87b0*/  @!P0 BRA `(.L_x_53) ;  /* 0x0000000000588947 */ /* 0x000fec0003800000 */
[----:B------:R-:W-:Y:S01]  /*87c0*/  IADD3 R0, R8, 0x1800000, RZ ;  /* 0x0180000008007810 */ /* 0x000fe20007ffe0ff */
[----:B------:R-:W-:Y:S03]  /*87d0*/  BSSY B1, `(.L_x_54) ;  /* 0x000000d000017945 */ /* 0x000fe60003800000 */
[----:B------:R-:W-:-:S04]  /*87e0*/  LOP3.LUT R0, R0, 0x7f800000, RZ, 0xc0, !PT ;  /* 0x7f80000000007812 */ /* 0x000fc800078ec0ff */
[----:B------:R-:W-:-:S13]  /*87f0*/  ISETP.GT.U32.AND P0, PT, R0, 0x1ffffff, PT ;  /* 0x01ffffff0000780c */ /* 0x000fda0003f04070 */
[----:B------:R-:W-:Y:S05]  /*8800*/  @P0 BRA `(.L_x_55) ;  /* 0x0000000000140947 */ /* 0x000fea0003800000 */
[----:B------:R-:W-:Y:S02]  /*8810*/  MOV R3, R8 ;  /* 0x0000000800037202 */ /* 0x000fe40000000f00 */
[----:B------:R-:W-:-:S07]  /*8820*/  MOV R15, 0x8840 ;  /* 0x00008840000f7802 */ /* 0x000fce0000000f00 */
[----:B------:R-:W-:Y:S05]  /*8830*/  CALL.REL.NOINC `($__internal_0_$__cuda_sm20_rcp_rn_f32_slowpath) ;  /* 0x0000004000b87944 */ /* 0x000fea0003c00000 */
[----:B------:R-:W-:Y:S01]  /*8840*/  MOV R9, R0 ;  /* 0x0000000000097202 */ /* 0x000fe20000000f00 */
[----:B------:R-:W-:Y:S06]  /*8850*/  BRA `(.L_x_56) ;  /* 0x0000000000107947 */ /* 0x000fec0003800000 */
.L_x_55:
[----:B------:R-:W1:Y:S02]  /*8860*/  MUFU.RCP R9, R8 ;  /* 0x0000000800097308 */ /* 0x000e640000001000 */
[----:B-1----:R-:W-:-:S04]  /*8870*/  FFMA R0, R8, R9, -1 ;  /* 0xbf80000008007423 */ /* 0x002fc80000000009 */
[----:B------:R-:W-:-:S04]  /*8880*/  FADD.FTZ R0, -R0, -RZ ;  /* 0x800000ff00007221 */ /* 0x000fc80000010100 */
[----:B------:R-:W-:-:S07]  /*8890*/  FFMA R9, R9, R0, R9 ;  /* 0x0000000009097223 */ /* 0x000fce0000000009 */
.L_x_56:
[----:B------:R-:W-:Y:S05]  /*88a0*/  BSYNC B1 ;  /* 0x0000000000017941 */ /* 0x000fea0003800000 */
.L_x_54:
[----:B------:R-:W-:Y:S01]  /*88b0*/  FSETP.GEU.AND P0, PT, |R8|, 1.175494350822287508e-38, PT ;  /* 0x008000000800780b */ /* 0x000fe20003f0e200 */
[----:B------:R-:W-:-:S12]  /*88c0*/  ULDC UR4, c[0x0][0x600] ;  /* 0x0001800000047ab9 */ /* 0x000fd80000000800 */
[----:B------:R-:W-:-:S04]  /*88d0*/  @!P0 FMUL R8, R8, 16777216 ;  /* 0x4b80000008088820 */ /* 0x000fc80000400000 */
[----:B------:R-:W1:Y:S02]  /*88e0*/  MUFU.LG2 R0, R8 ;  /* 0x0000000800007308 */ /* 0x000e640000000c00 */
[----:B-1----:R-:W-:-:S04]  /*88f0*/  @!P0 FADD R0, R0, -24 ;  /* 0xc1c0000000008421 */ /* 0x002fc80000000000 */
[----:B------:R-:W-:-:S04]  /*8900*/  FMUL R3, R0, 0.69314718246459960938 ;  /* 0x3f31721800037820 */ /* 0x000fc80000400000 */
[----:B------:R-:W-:-:S07]  /*8910*/  FFMA R6, R14, UR4, R3 ;  /* 0x000000040e067c23 */ /* 0x000fce0008000003 */
.L_x_53:
[----:B------:R-:W-:Y:S05]  /*8920*/  BSYNC B0 ;  /* 0x0000000000007941 */ /* 0x000fea0003800000 */
.L_x_52:
[----:B------:R-:W-:Y:S01]  /*8930*/  R2UR UR4, R2 ;  /* 0x00000000020472ca */ /* 0x000fe200000e0000 */
[----:B------:R-:W1:Y:S01]  /*8940*/  S2R R3, SR_TID.X ;  /* 0x0000000000037919 */ /* 0x000e620000002100 */
[----:B------:R-:W-:Y:S01]  /*8950*/  R2UR UR5, R12 ;  /* 0x000000000c0572ca */ /* 0x000fe200000e0000 */
[----:B------:R-:W-:-:S10]  /*8960*/  ULDC.64 UR8, c[0x0][0x208] ;  /* 0x0000820000087ab9 */ /* 0x000fd40000000a00 */
[----:B------:R-:W-:-:S04]  /*8970*/  UISETP.NE.AND UP0, UPT, UR4, 0x1, UPT ;  /* 0x000000010400788c */ /* 0x000fc8000bf05270 */
[----:B------:R-:W-:-:S06]  /*8980*/  USEL UR4, URZ, 0x1, UP0 ;  /* 0x000000013f047887 */ /* 0x000fcc0008000000 */
[----:B------:R-:W-:Y:S01]  /*8990*/  MOV R0, UR4 ;  /* 0x0000000400007c02 */ /* 0x000fe20008000f00 */
[----:B------:R-:W-:Y:S02]  /*89a0*/  ULDC UR4, c[0x0][0x608] ;  /* 0x0001820000047ab9 */ /* 0x000fe40000000800 */
[----:B------:R-:W-:Y:S01]  /*89b0*/  FMUL R9, R9, UR4 ;  /* 0x0000000409097c20 */ /* 0x000fe20008400000 */
[----:B------:R-:W-:-:S04]  /*89c0*/  SHF.L.U32 R0, R0, 0x1f, RZ ;  /* 0x0000001f00007819 */ /* 0x000fc800000006ff */
[----:B------:R-:W2:Y:S01]  /*89d0*/  SYNCS.PHASECHK.TRANS64.TRYWAIT P0, [UR5+0x8], R0 ;  /* 0x00000800ff0075a7 */ /* 0x000ea20008000145 */
[C---:B-1----:R-:W-:Y:S02]  /*89e0*/  LOP3.LUT P1, RZ, R3.reuse, 0x3, RZ, 0xc0, !PT ;  /* 0x0000000303ff7812 */ /* 0x042fe4000782c0ff */
[----:B------:R-:W-:Y:S01]  /*89f0*/  LOP3.LUT R17, R3, 0x7f, RZ, 0xc0, !PT ;  /* 0x0000007f03117812 */ /* 0x000fe200078ec0ff */
[----:B--2---:R-:W-:Y:S10]  /*8a00*/  @!P0 BRA `(.L_x_57) ;  /* 0x0000003c00b08947 */ /* 0x004ff40003800000 */
.L_x_119:
[----:B------:R-:W-:Y:S01]  /*8a10*/  R2UR UR4, R13 ;  /* 0x000000000d0472ca */ /* 0x000fe200000e0000 */
[----:B------:R-:W-:Y:S01]  /*8a20*/  BSSY B0, `(.L_x_58) ;  /* 0x0000019000007945 */ /* 0x000fe20003800000 */
[----:B------:R-:W-:-:S11]  /*8a30*/  SHF.R.U32.HI R18, RZ, 0x5, R17 ;  /* 0x00000005ff127819 */ /* 0x000fd60000011611 */
[----:B------:R-:W-:Y:S01]  /*8a40*/  USHF.L.U32 UR42, UR4, 0x6, URZ ;  /* 0x00000006042a7899 */ /* 0x000fe2000800063f */
[----:B------:R-:W-:Y:S11]  /*8a50*/  @P1 BRA `(.L_x_59) ;  /* 0x0000000000541947 */ /* 0x000ff60003800000 */
[----:B------:R-:W2:Y:S01]  /*8a60*/  S2UR UR4, SR_CTAID.Y ;  /* 0x00000000000479c3 */ /* 0x000ea20000002600 */
[----:B-1----:R-:W-:Y:S01]  /*8a70*/  SHF.R.U32.HI R0, RZ, 0x2, R3 ;  /* 0x00000002ff007819 */ /* 0x002fe20000011603 */
[----:B------:R-:W-:Y:S01]  /*8a80*/  ULDC.64 UR6, c[0x0][0x688] ;  /* 0x0001a20000067ab9 */ /* 0x000fe20000000a00 */
[----:B------:R-:W-:Y:S02]  /*8a90*/  SHF.L.U32 R3, R18, 0x4, RZ ;  /* 0x0000000412037819 */ /* 0x000fe400000006ff */
[----:B------:R-:W-:-:S03]  /*8aa0*/  LOP3.LUT R0, R0, 0x7, RZ, 0xc0, !PT ;  /* 0x0000000700007812 */ /* 0x000fc600078ec0ff */
[----:B------:R-:W1:Y:S01]  /*8ab0*/  S2UR UR5, SR_CTAID.Z ;  /* 0x00000000000579c3 */ /* 0x000e620000002700 */
[----:B------:R-:W-:-:S04]  /*8ac0*/  LOP3.LUT R0, R3, 0xfffffff0, R0, 0xe2, !PT ;  /* 0xfffffff003007812 */ /* 0x000fc800078ee200 */
[----:B------:R-:W-:-:S04]  /*8ad0*/  IADD3 R4, R0, UR42, RZ ;  /* 0x0000002a00047c10 */ /* 0x000fc8000fffe0ff */
[----:B------:R-:W-:Y:S01]  /*8ae0*/  IADD3 R3, R4, 0x8, RZ ;  /* 0x0000000804037810 */ /* 0x000fe20007ffe0ff */
[----:B--2---:R-:W-:-:S04]  /*8af0*/  UIMAD UR4, UR4, UR6, UR42 ;  /* 0x00000006040472a4 */ /* 0x004fc8000f8e022a */
[----:B-1----:R-:W-:-:S03]  /*8b00*/  UIMAD UR4, UR5, UR7, UR4 ;  /* 0x00000007050472a4 */ /* 0x002fc6000f8e0204 */
[----:B------:R-:W-:Y:S02]  /*8b10*/  ULDC UR5, c[0x0][0x288] ;  /* 0x0000a20000057ab9 */ /* 0x000fe40000000800 */
[----:B------:R-:W-:Y:S02]  /*8b20*/  ISETP.GE.U32.AND P0, PT, R4, UR5, PT ;  /* 0x0000000504007c0c */ /* 0x000fe4000bf06070 */
[----:B------:R-:W-:Y:S02]  /*8b30*/  IADD3 R0, P2, R0, UR4, RZ ;  /* 0x0000000400007c10 */ /* 0x000fe4000ff5e0ff */
[----:B------:R-:W-:Y:S01]  /*8b40*/  ISETP.GE.U32.AND P1, PT, R3, UR5, PT ;  /* 0x0000000503007c0c */ /* 0x000fe2000bf26070 */
[----:B------:R-:W-:Y:S01]  /*8b50*/  ULDC.64 UR4, c[0x0][0x680] ;  /* 0x0001a00000047ab9 */ /* 0x000fe20000000a00 */
[----:B------:R-:W-:Y:S02]  /*8b60*/  IADD3.X R3, RZ, RZ, RZ, P2, !PT ;  /* 0x000000ffff037210 */ /* 0x000fe400017fe4ff */
[----:B------:R-:W-:-:S04]  /*8b70*/  LEA R4, P2, R0, UR4, 0x2 ;  /* 0x0000000400047c11 */ /* 0x000fc8000f8410ff */
[----:B------:R-:W-:-:S05]  /*8b80*/  LEA.HI.X R5, R0, UR5, R3, 0x2, P2 ;  /* 0x0000000500057c11 */ /* 0x000fca00090f1403 */
[----:B------:R2:W-:Y:S04]  /*8b90*/  @!P0 STG.E desc[UR8][R4.64], R7 ;  /* 0x0000000704008986 */ /* 0x0005e8000c101908 */
[----:B------:R2:W-:Y:S02]  /*8ba0*/  @!P1 STG.E desc[UR8][R4.64+0x20], R6 ;  /* 0x0000200604009986 */ /* 0x0005e4000c101908 */
.L_x_59:
[----:B------:R-:W-:Y:S05]  /*8bb0*/  BSYNC B0 ;  /* 0x0000000000007941 */ /* 0x000fea0003800000 */
.L_x_58:
[----:B------:R-:W-:Y:S01]  /*8bc0*/  ULDC.64 UR4, c[0x0][0x730] ;  /* 0x0001cc0000047ab9 */ /* 0x000fe20000000a00 */
[-C--:B------:R-:W-:Y:S01]  /*8bd0*/  FMUL R26, R26, R9.reuse ;  /* 0x000000091a1a7220 */ /* 0x080fe20000400000 */
[----:B------:R-:W-:Y:S01]  /*8be0*/  ISETP.NE.U32.AND P0, PT, RZ, UR4, PT ;  /* 0x00000004ff007c0c */ /* 0x000fe2000bf05070 */
[-C--:B------:R-:W-:Y:S01]  /*8bf0*/  FMUL R27, R27, R9.reuse ;  /* 0x000000091b1b7220 */ /* 0x080fe20000400000 */
[-C--:B------:R-:W-:Y:S01]  /*8c00*/  FMUL R30, R30, R9.reuse ;  /* 0x000000091e1e7220 */ /* 0x080fe20000400000 */
[-C--:B------:R-:W-:Y:S01]  /*8c10*/  FMUL R31, R31, R9.reuse ;  /* 0x000000091f1f7220 */ /* 0x080fe20000400000 */
[----:B------:R-:W-:Y:S01]  /*8c20*/  ISETP.NE.AND.EX P0, PT, RZ, UR5, PT, P0 ;  /* 0x00000005ff007c0c */ /* 0x000fe2000bf05300 */
        /* <DEDUP_REMOVED lines=60> */
[----:B------:R-:W-:Y:S06]  /*8ff0*/  @P0 BRA `(.L_x_60) ;  /* 0x0000000000200947 */ /* 0x000fec0003800000 */
[----:B------:R-:W-:Y:S02]  /*9000*/  ULDC.64 UR4, c[0x0][0x728] ;  /* 0x0001ca0000047ab9 */ /* 0x000fe40000000a00 */
[----:B------:R-:W-:-:S04]  /*9010*/  ISETP.NE.U32.AND P0, PT, RZ, UR4, PT ;  /* 0x00000004ff007c0c */ /* 0x000fc8000bf05070 */
[----:B------:R-:W-:-:S13]  /*9020*/  ISETP.NE.AND.EX P0, PT, RZ, UR5, PT, P0 ;  /* 0x00000005ff007c0c */ /* 0x000fda000bf05300 */
[----:B------:R-:W-:Y:S05]  /*9030*/  @!P0 BRA `(.L_x_61) ;  /* 0x00000000000c8947 */ /* 0x000fea0003800000 */
[----:B-12---:R-:W1:Y:S02]  /*9040*/  LDC.64 R4, c[0x0][0x728] ;  /* 0x0001ca00ff047b82 */ /* 0x006e640000000a00 */
[----:B-1----:R3:W5:Y:S01]  /*9050*/  LDG.E R22, desc[UR8][R4.64] ;  /* 0x0000000804167981 */ /* 0x002762000c1e1900 */
[----:B------:R-:W-:Y:S05]  /*9060*/  BRA `(.L_x_60) ;  /* 0x0000000000047947 */ /* 0x000fea0003800000 */
.L_x_61:
[----:B------:R-:W4:Y:S02]  /*9070*/  LDC R22, c[0x0][0x720] ;  /* 0x0001c800ff167b82 */ /* 0x000f240000000800 */
.L_x_60:
[----:B-1----:R-:W-:-:S04]  /*9080*/  MOV R0, RZ ;  /* 0x000000ff00007202 */ /* 0x002fc80000000f00 */
[----:B------:R-:W-:-:S13]  /*9090*/  LOP3.LUT P0, RZ, R0, 0x1bf, RZ, 0xc0, !PT ;  /* 0x000001bf00ff7812 */ /* 0x000fda000780c0ff */
[----:B------:R-:W-:Y:S05]  /*90a0*/  @!P0 BRA `(.L_x_62) ;  /* 0x0000000000408947 */ /* 0x000fea0003800000 */
[----:B------:R-:W-:Y:S01]  /*90b0*/  MOV R14, 0x0 ;  /* 0x00000000000e7802 */ /* 0x000fe20000000f00 */
[----:B------:R-:W-:Y:S01]  /*90c0*/  ULDC.64 UR4, c[0x4][0x70] ;  /* 0x01001c0000047ab9 */ /* 0x000fe20000000a00 */
[----:B------:R-:W-:Y:S01]  /*90d0*/  ULDC.64 UR6, c[0x4][0x8] ;  /* 0x0100020000067ab9 */ /* 0x000fe20000000a00 */
[----:B--23--:R-:W-:Y:S02]  /*90e0*/  MOV R4, UR4 ;  /* 0x0000000400047c02 */ /* 0x00cfe40008000f00 */
[----:B------:R-:W-:Y:S01]  /*90f0*/  MOV R5, UR5 ;  /* 0x0000000500057c02 */ /* 0x000fe20008000f00 */
[----:B------:R-:W1:Y:S01]  /*9100*/  LDC.64 R14, c[0x4][R14] ;  /* 0x010000000e0e7b82 */ /* 0x000e620000000a00 */
[----:B------:R-:W-:Y:S01]  /*9110*/  ULDC.64 UR4, c[0x4][0x78] ;  /* 0x01001e0000047ab9 */ /* 0x000fe20000000a00 */
[----:B------:R-:W-:Y:S02]  /*9120*/  MOV R10, UR6 ;  /* 0x00000006000a7c02 */ /* 0x000fe40008000f00 */
[----:B------:R-:W-:-:S02]  /*9130*/  MOV R6, UR4 ;  /* 0x0000000400067c02 */ /* 0x000fc40008000f00 */
[----:B------:R-:W-:Y:S02]  /*9140*/  MOV R7, UR5 ;  /* 0x0000000500077c02 */ /* 0x000fe40008000f00 */
[----:B------:R-:W-:Y:S02]  /*9150*/  MOV R11, UR7 ;  /* 0x00000007000b7c02 */ /* 0x000fe40008000f00 */
[----:B------:R-:W-:Y:S02]  /*9160*/  MOV R8, 0x70 ;  /* 0x0000007000087802 */ /* 0x000fe40000000f00 */
[----:B------:R-:W-:Y:S02]  /*9170*/  MOV R12, 0x1 ;  /* 0x00000001000c7802 */ /* 0x000fe40000000f00 */
[----:B------:R-:W-:-:S07]  /*9180*/  MOV R13, RZ ;  /* 0x000000ff000d7202 */ /* 0x000fce0000000f00 */
[----:B------:R-:W-:-:S07]  /*9190*/  LEPC R20, `(.L_x_62) ;  /* 0x000000001014794e */ /* 0x000fce0000000000 */
[----:B-1--45:R-:W-:Y:S05]  /*91a0*/  CALL.ABS.NOINC R14 ;  /* 0x000000000e007343 */ /* 0x032fea0003c00000 */
.L_x_62:
[----:B------:R-:W-:Y:S02]  /*91b0*/  R2UR UR4, R2 ;  /* 0x00000000020472ca */ /* 0x000fe400000e0000 */
[----:B------:R-:W-:-:S11]  /*91c0*/  MOV R16, UR61 ;  /* 0x0000003d00107c02 */ /* 0x000fd60008000f00 */
[----:B------:R-:W-:-:S05]  /*91d0*/  MOV R3, UR4 ;  /* 0x0000000400037c02 */ /* 0x000fca0008000f00 */
[----:B------:R-:W-:-:S05]  /*91e0*/  IMAD R16, R3, 0x2200, R16 ;  /* 0x0000220003107824 */ /* 0x000fca00078e0210 */
[----:B------:R-:W-:-:S04]  /*91f0*/  IADD3 R19, R16, -0x2200, RZ ;  /* 0xffffde0010137810 */ /* 0x000fc80007ffe0ff */
        /* <DEDUP_REMOVED lines=18> */
.L_x_63:
[----:B--2---:R-:W1:Y:S01]  /*9320*/  S2R R6, SR_TID.X ;  /* 0x0000000000067919 */ /* 0x004e620000002100 */
[----:B------:R-:W-:Y:S01]  /*9330*/  ULDC.64 UR4, c[0x0][0x730] ;  /* 0x0001cc0000047ab9 */ /* 0x000fe20000000a00 */
[----:B------:R-:W-:Y:S02]  /*9340*/  IADD3 R17, R17, 0x1f, RZ ;  /* 0x0000001f11117810 */ /* 0x000fe40007ffe0ff */
[----:B------:R-:W-:Y:S02]  /*9350*/  ISETP.NE.U32.AND P0, PT, RZ, UR4, PT ;  /* 0x00000004ff007c0c */ /* 0x000fe4000bf05070 */
[----:B------:R-:W-:Y:S02]  /*9360*/  ISETP.GT.U32.AND P1, PT, R17, 0x3e, PT ;  /* 0x0000003e1100780c */ /* 0x000fe40003f24070 */
[----:B------:R-:W-:-:S13]  /*9370*/  ISETP.NE.AND.EX P0, PT, RZ, UR5, PT, P0 ;  /* 0x00000005ff007c0c */ /* 0x000fda000bf05300 */
[----:B----45:R-:W2:Y:S01]  /*9380*/  @P0 LDC R22, c[0x0][0x720] ;  /* 0x0001c800ff160b82 */ /* 0x030ea20000000800 */
[----:B-1----:R-:W-:Y:S02]  /*9390*/  SHF.L.U32 R0, R6, 0x5, RZ ;  /* 0x0000000506007819 */ /* 0x002fe400000006ff */
[----:B---3--:R-:W-:Y:S02]  /*93a0*/  SHF.R.U32.HI R4, RZ, 0x1, R6 ;  /* 0x00000001ff047819 */ /* 0x008fe40000011606 */
[C---:B------:R-:W-:Y:S02]  /*93b0*/  LOP3.LUT R3, R0.reuse, 0xc0, RZ, 0xc0, !PT ;  /* 0x000000c000037812 */ /* 0x040fe400078ec0ff */
[----:B------:R-:W-:Y:S02]  /*93c0*/  LOP3.LUT R5, R0, 0x20, RZ, 0xc0, !PT ;  /* 0x0000002000057812 */ /* 0x000fe400078ec0ff */
[----:B------:R-:W-:Y:S02]  /*93d0*/  LOP3.LUT R3, R3, 0x8, R4, 0xf8, !PT ;  /* 0x0000000803037812 */ /* 0x000fe400078ef804 */
[----:B------:R-:W-:-:S02]  /*93e0*/  SHF.L.U32 R4, R6, 0x2, RZ ;  /* 0x0000000206047819 */ /* 0x000fc400000006ff */
[----:B------:R-:W-:Y:S01]  /*93f0*/  LEA R5, R18, R5, 0x9 ;  /* 0x0000000512057211 */ /* 0x000fe200078e48ff */
[-C--:B--2---:R-:W-:Y:S01]  /*9400*/  FMUL R9, R34, R22.reuse ;  /* 0x0000001622097220 */ /* 0x084fe20000400000 */
[----:B------:R-:W-:Y:S01]  /*9410*/  LOP3.LUT R3, R3, 0x18, R4, 0x78, !PT ;  /* 0x0000001803037812 */ /* 0x000fe200078e7804 */
[-C--:B------:R-:W-:Y:S01]  /*9420*/  FMUL R18, R35, R22.reuse ;  /* 0x0000001623127220 */ /* 0x080fe20000400000 */
[----:B------:R-:W-:Y:S01]  /*9430*/  LOP3.LUT R0, R0, 0x100, RZ, 0xc0, !PT ;  /* 0x0000010000007812 */ /* 0x000fe200078ec0ff */
[-C--:B------:R-:W-:Y:S01]  /*9440*/  FMUL R4, R24, R22.reuse ;  /* 0x0000001618047220 */ /* 0x080fe20000400000 */
[----:B------:R-:W-:Y:S01]  /*9450*/  LOP3.LUT P0, RZ, R6, 0x4, RZ, 0xc0, !PT ;  /* 0x0000000406ff7812 */ /* 0x000fe2000780c0ff */
[-C--:B------:R-:W-:Y:S01]  /*9460*/  FMUL R25, R25, R22.reuse ;  /* 0x0000001619197220 */ /* 0x080fe20000400000 */
[----:B------:R-:W-:Y:S01]  /*9470*/  IADD3 R0, R3, R5, R0 ;  /* 0x0000000503007210 */ /* 0x000fe20007ffe000 */
        /* <DEDUP_REMOVED lines=12> */
[----:B------:R-:W-:Y:S01]  /*9540*/  F2FP.F16.F32.PACK_AB R9, R18, R9 ;  /* 0x000000091209723e */ /* 0x000fe200000000ff */
[-C--:B------:R-:W-:Y:S01]  /*9550*/  FMUL R12, R41, R22.reuse ;  /* 0x00000016290c7220 */ /* 0x080fe20000400000 */
[----:B------:R-:W-:Y:S01]  /*9560*/  MOV R18, 0x10 ;  /* 0x0000001000127802 */ /* 0x000fe20000000f00 */
[-C--:B------:R-:W-:Y:S01]  /*9570*/  FMUL R3, R40, R22.reuse ;  /* 0x0000001628037220 */ /* 0x080fe20000400000 */
[----:B------:R-:W-:Y:S01]  /*9580*/  LEA R19, R0, R19, 0x1 ;  /* 0x0000001300137211 */ /* 0x000fe200078e08ff */
[----:B------:R-:W-:Y:S01]  /*9590*/  FMUL R13, R43, R22 ;  /* 0x000000162b0d7220 */ /* 0x000fe20000400000 */
[----:B------:R-:W-:Y:S01]  /*95a0*/  F2FP.F16.F32.PACK_AB R4, R25, R4 ;  /* 0x000000041904723e */ /* 0x000fe200000000ff */
[-C--:B------:R-:W-:Y:S01]  /*95b0*/  FMUL R42, R42, R22.reuse ;  /* 0x000000162a2a7220 */ /* 0x080fe20000400000 */
        /* <DEDUP_REMOVED lines=114> */
[----:B------:R-:W-:Y:S02]  /*9ce0*/  SEL R18, R18, 0xfffffff0, !P0 ;  /* 0xfffffff012127807 */ /* 0x000fe40004000000 */
[----:B------:R-:W-:Y:S01]  /*9cf0*/  IADD3 R25, R19, 0x1000, RZ ;  /* 0x0000100013197810 */ /* 0x000fe20007ffe0ff */
[----:B------:R-:W-:Y:S06]  /*9d00*/  @P1 BRA `(.L_x_64) ;  /* 0x0000000000041947 */ /* 0x000fec0003800000 */
[----:B------:R-:W-:-:S04]  /*9d10*/  DEPBAR.LE SB0, 0x1 ;  /* 0x000080400000791a */ /* 0x000fc80000000000 */
.L_x_64:
[----:B------:R-:W-:Y:S05]  /*9d20*/  WARPSYNC.ALL ;  /* 0x0000000000007948 */ /* 0x000fea0003800000 */
[----:B------:R-:W-:Y:S01]  /*9d30*/  BAR.SYNC.DEFER_BLOCKING 0x1, 0x80 ;  /* 0x0042000000007b1d */ /* 0x000fe20000010000 */
[----:B------:R-:W-:Y:S02]  /*9d40*/  LEA R0, R0, R16, 0x1 ;  /* 0x0000001000007211 */ /* 0x000fe400078e08ff */
[C---:B------:R-:W-:Y:S02]  /*9d50*/  LEA R25, R18.reuse, R25, 0x1 ;  /* 0x0000001912197211 */ /* 0x040fe400078e08ff */
[----:B------:R-:W-:Y:S01]  /*9d60*/  LEA R18, R18, R19, 0x1 ;  /* 0x0000001312127211 */ /* 0x000fe200078e08ff */
[----:B------:R-:W-:Y:S01]  /*9d70*/  BSSY B0, `(.L_x_65) ;  /* 0x000001e000007945 */ /* 0x000fe20003800000 */
[----:B------:R-:W-:-:S02]  /*9d80*/  F2FP.F16.F32.PACK_AB R20, R20, R23 ;  /* 0x000000171414723e */ /* 0x000fc400000000ff */
[----:B------:R-:W-:Y:S02]  /*9d90*/  F2FP.F16.F32.PACK_AB R12, R12, R3 ;  /* 0x000000030c0c723e */ /* 0x000fe400000000ff */
[----:B------:R-:W-:Y:S02]  /*9da0*/  F2FP.F16.F32.PACK_AB R13, R13, R42 ;  /* 0x0000002a0d0d723e */ /* 0x000fe400000000ff */
[----:B------:R-:W-:Y:S02]  /*9db0*/  F2FP.F16.F32.PACK_AB R14, R14, R17 ;  /* 0x000000110e0e723e */ /* 0x000fe400000000ff */
[----:B------:R-:W-:Y:S02]  /*9dc0*/  F2FP.F16.F32.PACK_AB R15, R15, R46 ;  /* 0x0000002e0f0f723e */ /* 0x000fe400000000ff */
[----:B------:R-:W-:Y:S02]  /*9dd0*/  F2FP.F16.F32.PACK_AB R21, R21, R50 ;  /* 0x000000321515723e */ /* 0x000fe400000000ff */
[----:B------:R-:W-:-:S02]  /*9de0*/  F2FP.F16.F32.PACK_AB R22, R53, R52 ;  /* 0x000000343516723e */ /* 0x000fc400000000ff */
[----:B------:R-:W-:Y:S01]  /*9df0*/  F2FP.F16.F32.PACK_AB R23, R55, R54 ;  /* 0x000000363717723e */ /* 0x000fe200000000ff */
[----:B------:R1:W-:Y:S04]  /*9e00*/  STSM.16.M88.4 [R0+-0x2200], R4 ;  /* 0xffde000400007844 */ /* 0x0003e80000000200 */
[----:B------:R1:W-:Y:S01]  /*9e10*/  STSM.16.M88.4 [R18], R8 ;  /* 0x0000000812007844 */ /* 0x0003e20000000200 */
[----:B------:R-:W-:Y:S01]  /*9e20*/  @!PT LDS RZ, [RZ] ;  /* 0x00000000fffff984 */ /* 0x000fe20000000800 */
[----:B------:R-:W-:Y:S01]  /*9e30*/  @!PT LDS RZ, [RZ] ;  /* 0x00000000fffff984 */ /* 0x000fe20000000800 */
[----:B------:R-:W-:Y:S01]  /*9e40*/  @!PT LDS RZ, [RZ] ;  /* 0x00000000fffff984 */ /* 0x000fe20000000800 */
[----:B------:R-:W-:Y:S01]  /*9e50*/  @!PT LDS RZ, [RZ] ;  /* 0x00000000fffff984 */ /* 0x000fe20000000800 */
[----:B------:R2:W-:Y:S06]  /*9e60*/  MEMBAR.ALL.CTA ;  /* 0x0000000000007992 */ /* 0x0005ec0000008000 */
[----:B--2---:R-:W2:Y:S02]  /*9e70*/  FENCE.VIEW.ASYNC.S ;  /* 0x00000000000073c6 */ /* 0x004ea40000000000 */
[----:B--2---:R-:W-:Y:S06]  /*9e80*/  BAR.SYNC.DEFER_BLOCKING 0x1, 0x80 ;  /* 0x0042000000007b1d */ /* 0x004fec0000010000 */
[----:B------:R-:W-:Y:S05]  /*9e90*/  @P1 BRA `(.L_x_66) ;  /* 0x00000000002c1947 */ /* 0x000fea0003800000 */
[----:B------:R-:W-:Y:S01]  /*9ea0*/  S2UR UR44, SR_CTAID.Z ;  /* 0x00000000002c79c3 */ /* 0x000fe20000002700 */
[----:B------:R-:W-:Y:S01]  /*9eb0*/  R2UR UR40, R16 ;  /* 0x00000000102872ca */ /* 0x000fe200000e0000 */
[----:B------:R-:W-:Y:S01]  /*9ec0*/  ULDC.64 UR4, c[0x0][0x198] ;  /* 0x0000660000047ab9 */ /* 0x000fe20000000a00 */
[----:B------:R-:W-:Y:S01]  /*9ed0*/  UMOV UR41, URZ ;  /* 0x0000003f00297c82 */ /* 0x000fe20008000000 */
[----:B------:R-:W-:-:S04]  /*9ee0*/  UIADD3 UR4, UP0, UR4, 0x670, URZ ;  /* 0x0000067004047890 */ /* 0x000fc8000ff1e03f */
[----:B------:R-:W2:Y:S01]  /*9ef0*/  S2UR UR43, SR_CTAID.Y ;  /* 0x00000000002b79c3 */ /* 0x000ea20000002600 */
[----:B------:R-:W-:-:S05]  /*9f00*/  UIADD3.X UR5, URZ, UR5, URZ, UP0, !UPT ;  /* 0x000000053f057290 */ /* 0x000fca00087fe43f */
[----:B------:R-:W-:-:S09]  /*9f10*/  UIADD3 UR40, UR40, -0x2200, URZ ;  /* 0xffffde0028287890 */ /* 0x000fd2000fffe03f */
[----:B--2---:R2:W-:Y:S01]  /*9f20*/  UTMASTG.4D [UR40], [UR4] ;  /* 0x00000028040073b5 */ /* 0x0045e20008018000 */
[----:B------:R0:W-:Y:S01]  /*9f30*/  UTMACMDFLUSH ;  /* 0x00000000000079b7 */ /* 0x0001e20000000000 */
[----:B--2---:R-:W-:-:S04]  /*9f40*/  DEPBAR.LE SB0, 0x1 ;  /* 0x000080400000791a */ /* 0x004fc80000000000 */
.L_x_66:
[----:B------:R-:W-:Y:S05]  /*9f50*/  BSYNC B0 ;  /* 0x0000000000007941 */ /* 0x000fea0003800000 */
.L_x_65:
[----:B------:R-:W-:Y:S01]  /*9f60*/  BAR.SYNC.DEFER_BLOCKING 0x1, 0x80 ;  /* 0x0042000000007b1d */ /* 0x000fe20000010000 */
[----:B-1----:R-:W-:Y:S02]  /*9f70*/  F2FP.F16.F32.PACK_AB R4, R57, R56 ;  /* 0x000000383904723e */ /* 0x002fe400000000ff */
[----:B------:R-:W-:Y:S02]  /*9f80*/  F2FP.F16.F32.PACK_AB R5, R59, R58 ;  /* 0x0000003a3b05723e */ /* 0x000fe400000000ff */
[----:B------:R-:W-:Y:S01]  /*9f90*/  F2FP.F16.F32.PACK_AB R6, R61, R60 ;  /* 0x0000003c3d06723e */ /* 0x000fe200000000ff */
[----:B------:R-:W-:Y:S01]  /*9fa0*/  BSSY B0, `(.L_x_67) ;  /* 0x000001c000007945 */ /* 0x000fe20003800000 */
[----:B------:R-:W-:Y:S02]  /*9fb0*/  F2FP.F16.F32.PACK_AB R7, R63, R62 ;  /* 0x0000003e3f07723e */ /* 0x000fe400000000ff */
[----:B------:R-:W-:Y:S02]  /*9fc0*/  F2FP.F16.F32.PACK_AB R8, R65, R64 ;  /* 0x000000404108723e */ /* 0x000fe400000000ff */
[----:B------:R-:W-:-:S02]  /*9fd0*/  F2FP.F16.F32.PACK_AB R9, R67, R66 ;  /* 0x000000424309723e */ /* 0x000fc400000000ff */
[----:B------:R-:W-:Y:S02]  /*9fe0*/  F2FP.F16.F32.PACK_AB R10, R69, R68 ;  /* 0x00000044450a723e */ /* 0x000fe400000000ff */
[----:B------:R-:W-:Y:S01]  /*9ff0*/  F2FP.F16.F32.PACK_AB R11, R71, R70 ;  /* 0x00000046470b723e */ /* 0x000fe200000000ff */
[----:B------:R1:W-:Y:S04]  /*a000*/  STSM.16.M88.4 [R19+0x1000], R12 ;  /* 0x0010000c13007844 */ /* 0x0003e80000000200 */
[----:B------:R1:W-:Y:S01]  /*a010*/  STSM.16.M88.4 [R18+0x1000], R20 ;  /* 0x0010001412007844 */ /* 0x0003e20000000200 */
        /* <DEDUP_REMOVED lines=11> */
[----:B------:R-:W-:Y:S01]  /*a0d0*/  UMOV UR9, 0x20 ;  /* 0x0000002000097882 */ /* 0x000fe20000000000 */
[----:B------:R-:W-:Y:S01]  /*a0e0*/  UIADD3 UR4, UP0, UR4, 0x670, URZ ;  /* 0x0000067004047890 */ /* 0x000fe2000ff1e03f */
[----:B------:R-:W-:-:S03]  /*a0f0*/  UMOV UR10, UR42 ;  /* 0x0000002a000a7c82 */ /* 0x000fc60008000000 */
[----:B------:R-:W2:Y:S01]  /*a100*/  S2UR UR11, SR_CTAID.Y ;  /* 0x00000000000b79c3 */ /* 0x000ea20000002600 */
[----:B------:R-:W-:-:S05]  /*a110*/  UIADD3.X UR5, URZ, UR5, URZ, UP0, !UPT ;  /* 0x000000053f057290 */ /* 0x000fca00087fe43f */
[----:B------:R-:W-:-:S09]  /*a120*/  UIADD3 UR8, UR8, -0x1200, URZ ;  /* 0xffffee0008087890 */ /* 0x000fd2000fffe03f */
[----:B--2---:R2:W-:Y:S01]  /*a130*/  UTMASTG.4D [UR8], [UR4] ;  /* 0x00000008040073b5 */ /* 0x0045e20008018000 */
[----:B------:R0:W-:Y:S01]  /*a140*/  UTMACMDFLUSH ;  /* 0x00000000000079b7 */ /* 0x0001e20000000000 */
[----:B--2---:R-:W-:-:S04]  /*a150*/  DEPBAR.LE SB0, 0x1 ;  /* 0x000080400000791a */ /* 0x004fc80000000000 */
.L_x_68:
[----:B------:R-:W-:Y:S05]  /*a160*/  BSYNC B0 ;  /* 0x0000000000007941 */ /* 0x000fea0003800000 */
.L_x_67:
        /* <DEDUP_REMOVED lines=10> */
[----:B------:R1:W-:Y:S04]  /*a210*/  STSM.16.M88.4 [R19], R4 ;  /* 0x0000000413007844 */ /* 0x0003e80000000200 */
        /* <DEDUP_REMOVED lines=21> */
.L_x_70:
[----:B------:R-:W-:Y:S05]  /*a370*/  BSYNC B0 ;  /* 0x0000000000007941 */ /* 0x000fea0003800000 */
.L_x_69:
        /* <DEDUP_REMOVED lines=32> */
.L_x_72:
[----:B------:R-:W-:Y:S05]  /*a580*/  BSYNC B0 ;  /* 0x0000000000007941 */ /* 0x000fea0003800000 */
.L_x_71:
[----:B------:R-:W-:Y:S01]  /*a590*/  BAR.SYNC.DEFER_BLOCKING 0x1, 0x80 ;  /* 0x0042000000007b1d */ /* 0x000fe20000010000 */
[----:B------:R-:W-:Y:S02]  /*a5a0*/  F2FP.F16.F32.PACK_AB R104, R105, R104 ;  /* 0x000000686968723e */ /* 0x000fe400000000ff */
        /* <DEDUP_REMOVED lines=15> */
[----:B---3--:R-:W3:Y:S02]  /*a6a0*/  FENCE.VIEW.ASYNC.S ;  /* 0x00000000000073c6 */ /* 0x008ee40000000000 */
[----:B---3--:R-:W-:Y:S06]  /*a6b0*/  BAR.SYNC.DEFER_BLOCKING 0x1, 0x80 ;  /* 0x0042000000007b1d */ /* 0x008fec0000010000 */
[----:B------:R-:W-:Y:S05]  /*a6c0*/  @P1 BRA `(.L_x_74) ;  /* 0x0000000000301947 */ /* 0x000fea0003800000 */
[----:B------:R-:W-:Y:S01]  /*a6d0*/  S2UR UR12, SR_CTAID.Z ;  /* 0x00000000000c79c3 */ /* 0x000fe20000002700 */
[----:B------:R-:W-:Y:S01]  /*a6e0*/  R2UR UR8, R16 ;  /* 0x00000000100872ca */ /* 0x000fe200000e0000 */
[----:B------:R-:W-:Y:S01]  /*a6f0*/  ULDC.64 UR4, c[0x0][0x198] ;  /* 0x0000660000047ab9 */ /* 0x000fe20000000a00 */
[----:B------:R-:W-:Y:S01]  /*a700*/  UMOV UR9, 0x80 ;  /* 0x0000008000097882 */ /* 0x000fe20000000000 */
[----:B------:R-:W-:Y:S01]  /*a710*/  UIADD3 UR4, UP0, UR4, 0x670, URZ ;  /* 0x0000067004047890 */ /* 0x000fe2000ff1e03f */
[----:B------:R-:W-:-:S03]  /*a720*/  UMOV UR10, UR42 ;  /* 0x0000002a000a7c82 */ /* 0x000fc60008000000 */
[----:B------:R-:W3:Y:S01]  /*a730*/  S2UR UR11, SR_CTAID.Y ;  /* 0x00000000000b79c3 */ /* 0x000ee20000002600 */
[----:B------:R-:W-:-:S05]  /*a740*/  UIADD3.X UR5, URZ, UR5, URZ, UP0, !UPT ;  /* 0x000000053f057290 */ /* 0x000fca00087fe43f */
[----:B------:R-:W-:-:S09]  /*a750*/  UIADD3 UR8, UR8, -0x2200, URZ ;  /* 0xffffde0008087890 */ /* 0x000fd2000fffe03f */
[----:B---3--:R3:W-:Y:S01]  /*a760*/  UTMASTG.4D [UR8], [UR4] ;  /* 0x00000008040073b5 */ /* 0x0087e20008018000 */
[----:B------:R0:W-:Y:S01]  /*a770*/  UTMACMDFLUSH ;  /* 0x00000000000079b7 */ /* 0x0001e20000000000 */
[----:B---3--:R-:W-:-:S04]  /*a780*/  DEPBAR.LE SB0, 0x1 ;  /* 0x000080400000791a */ /* 0x008fc80000000000 */
.L_x_74:
[----:B------:R-:W-:Y:S05]  /*a790*/  BSYNC B0 ;  /* 0x0000000000007941 */ /* 0x000fea0003800000 */
.L_x_73:
        /* <DEDUP_REMOVED lines=17> */
[----:B----4-:R-:W4:Y:S02]  /*a8b0*/  FENCE.VIEW.ASYNC.S ;  /* 0x00000000000073c6 */ /* 0x010f240000000000 */
[----:B----4-:R-:W-:Y:S06]  /*a8c0*/  BAR.SYNC.DEFER_BLOCKING 0x1, 0x80 ;  /* 0x0042000000007b1d */ /* 0x010fec0000010000 */
[----:B------:R-:W-:Y:S05]  /*a8d0*/  @P1 BRA `(.L_x_76) ;  /* 0x0000000000301947 */ /* 0x000fea0003800000 */
[----:B------:R-:W-:Y:S01]  /*a8e0*/  S2UR UR12, SR_CTAID.Z ;  /* 0x00000000000c79c3 */ /* 0x000fe20000002700 */
[----:B------:R-:W-:Y:S01]  /*a8f0*/  R2UR UR8, R16 ;  /* 0x00000000100872ca */ /* 0x000fe200000e0000 */
[----:B------:R-:W-:Y:S01]  /*a900*/  ULDC.64 UR4, c[0x0][0x198] ;  /* 0x0000660000047ab9 */ /* 0x000fe20000000a00 */
[----:B------:R-:W-:Y:S01]  /*a910*/  UMOV UR9, 0xa0 ;  /* 0x000000a000097882 */ /* 0x000fe20000000000 */
[----:B------:R-:W-:Y:S01]  /*a920*/  UIADD3 UR4, UP0, UR4, 0x670, URZ ;  /* 0x0000067004047890 */ /* 0x000fe2000ff1e03f */
[----:B------:R-:W-:-:S03]  /*a930*/  UMOV UR10, UR42 ;  /* 0x0000002a000a7c82 */ /* 0x000fc60008000000 */
[----:B------:R-:W4:Y:S01]  /*a940*/  S2UR UR11, SR_CTAID.Y ;  /* 0x00000000000b79c3 */ /* 0x000f220000002600 */
[----:B------:R-:W-:-:S05]  /*a950*/  UIADD3.X UR5, URZ, UR5, URZ, UP0, !UPT ;  /* 0x000000053f057290 */ /* 0x000fca00087fe43f */
[----:B------:R-:W-:-:S09]  /*a960*/  UIADD3 UR8, UR8, -0x1200, URZ ;  /* 0xffffee0008087890 */ /* 0x000fd2000fffe03f */
[----:B----4-:R4:W-:Y:S01]  /*a970*/  UTMASTG.4D [UR8], [UR4] ;  /* 0x00000008040073b5 */ /* 0x0109e20008018000 */
[----:B------:R0:W-:Y:S01]  /*a980*/  UTMACMDFLUSH ;  /* 0x00000000000079b7 */ /* 0x0001e20000000000 */
[----:B----4-:R-:W-:-:S04]  /*a990*/  DEPBAR.LE SB0, 0x1 ;  /* 0x000080400000791a */ /* 0x010fc80000000000 */
.L_x_76:
[----:B------:R-:W-:Y:S05]  /*a9a0*/  BSYNC B0 ;  /* 0x0000000000007941 */ /* 0x000fea0003800000 */
.L_x_75:
        /* <DEDUP_REMOVED lines=17> */
[----:B-----5:R-:W5:Y:S02]  /*aac0*/  FENCE.VIEW.ASYNC.S ;  /* 0x00000000000073c6 */ /* 0x020f640000000000 */
[----:B-----5:R-:W-:Y:S06]  /*aad0*/  BAR.SYNC.DEFER_BLOCKING 0x1, 0x80 ;  /* 0x0042000000007b1d */ /* 0x020fec0000010000 */
[----:B------:R-:W-:Y:S05]  /*aae0*/  @P1 BRA `(.L_x_78) ;  /* 0x0000000000301947 */ /* 0x000fea0003800000 */
[----:B------:R-:W-:Y:S01]  /*aaf0*/  S2UR UR12, SR_CTAID.Z ;  /* 0x00000000000c79c3 */ /* 0x000fe20000002700 */
[----:B------:R-:W-:Y:S01]  /*ab00*/  R2UR UR8, R16 ;  /* 0x00000000100872ca */ /* 0x000fe200000e0000 */
[----:B------:R-:W-:Y:S01]  /*ab10*/  ULDC.64 UR4, c[0x0][0x198] ;  /* 0x0000660000047ab9 */ /* 0x000fe20000000a00 */
[----:B------:R-:W-:Y:S01]  /*ab20*/  UMOV UR9, 0xc0 ;  /* 0x000000c000097882 */ /* 0x000fe20000000000 */
[----:B------:R-:W-:Y:S01]  /*ab30*/  UIADD3 UR4, UP0, UR4, 0x670, URZ ;  /* 0x0000067004047890 */ /* 0x000fe2000ff1e03f */
[----:B------:R-:W-:-:S03]  /*ab40*/  UMOV UR10, UR42 ;  /* 0x0000002a000a7c82 */ /* 0x000fc60008000000 */
[----:B------:R-:W5:Y:S01]  /*ab50*/  S2UR UR11, SR_CTAID.Y ;  /* 0x00000000000b79c3 */ /* 0x000f620000002600 */
[----:B------:R-:W-:-:S05]  /*ab60*/  UIADD3.X UR5, URZ, UR5, URZ, UP0, !UPT ;  /* 0x000000053f057290 */ /* 0x000fca00087fe43f */
[----:B------:R-:W-:-:S09]  /*ab70*/  UIADD3 UR8, UR8, -0x2200, URZ ;  /* 0xffffde0008087890 */ /* 0x000fd2000fffe03f */
[----:B-----5:R1:W-:Y:S01]  /*ab80*/  UTMASTG.4D [UR8], [UR4] ;  /* 0x00000008040073b5 */ /* 0x0203e20008018000 */
[----:B------:R0:W-:Y:S01]  /*ab90*/  UTMACMDFLUSH ;  /* 0x00000000000079b7 */ /* 0x0001e20000000000 */
[----:B-1----:R-:W-:-:S04]  /*aba0*/  DEPBAR.LE SB0, 0x1 ;  /* 0x000080400000791a */ /* 0x002fc80000000000 */
.L_x_78:
[----:B------:R-:W-:Y:S05]  /*abb0*/  BSYNC B0 ;  /* 0x0000000000007941 */ /* 0x000fea0003800000 */
.L_x_77:
[----:B------:R-:W-:Y:S06]  /*abc0*/  BAR.SYNC.DEFER_BLOCKING 0x1, 0x80 ;  /* 0x0042000000007b1d */ /* 0x000fec0000010000 */
[----:B------:R-:W-:Y:S01]  /*abd0*/  BSSY B0, `(.L_x_79) ;  /* 0x0000016000007945 */ /* 0x000fe20003800000 */
[----:B------:R1:W-:Y:S04]  /*abe0*/  STSM.16.M88.4 [R19+0x1000], R136 ;  /* 0x0010008813007844 */ /* 0x0003e80000000200 */
        /* <DEDUP_REMOVED lines=18> */
[----:B-----5:R1:W-:Y:S02]  /*ad10*/  UTMASTG.4D [UR8], [UR4] ;  /* 0x00000008040073b5 */ /* 0x0203e40008018000 */
[----:B-1----:R0:W-:Y:S02]  /*ad20*/  UTMACMDFLUSH ;  /* 0x00000000000079b7 */ /* 0x0021e40000000000 */
.L_x_80:
[----:B------:R-:W-:Y:S05]  /*ad30*/  BSYNC B0 ;  /* 0x0000000000007941 */ /* 0x000fea0003800000 */
.L_x_79:
[----:B------:R-:W-:Y:S01]  /*ad40*/  R2UR UR4, R2 ;  /* 0x00000000020472ca */ /* 0x000fe200000e0000 */
[----:B------:R-:W-:-:S12]  /*ad50*/  DEPBAR.LE SB0, 0x0 ;  /* 0x000080000000791a */ /* 0x000fd80000000000 */
[----:B------:R-:W-:-:S04]  /*ad60*/  UIADD3 UR4, UR4, -0x1, URZ ;  /* 0xffffffff04047890 */ /* 0x000fc8000fffe03f */
[----:B------:R-:W-:-:S04]  /*ad70*/  USHF.L.U32 UR4, UR4, 0x3, URZ ;  /* 0x0000000304047899 */ /* 0x000fc8000800063f */
[----:B------:R-:W-:-:S04]  /*ad80*/  ULOP3.LUT UR4, UR4, 0x8, URZ, 0xe2, !UPT ;  /* 0x0000000804047892 */ /* 0x000fc8000f8ee23f */
[----:B------:R-:W-:-:S06]  /*ad90*/  ULOP3.LUT UR4, UR4, 0x18, URZ, 0x3c, !UPT ;  /* 0x0000001804047892 */ /* 0x000fcc000f8e3c3f */
[----:B------:R-:W-:-:S04]  /*ada0*/  MOV R0, UR4 ;  /* 0x0000000400007c02 */ /* 0x000fc80008000f00 */
[----:B------:R-:W-:Y:S01]  /*adb0*/  SYNCS.ARRIVE.TRANS64.A1T0 RZ, [R0+UR61+0x38090], RZ ;  /* 0x038090ff00ff79a7 */ /* 0x000fe2000810003d */
[----:B------:R-:W-:Y:S05]  /*adc0*/  EXIT ;  /* 0x000000000000794d */ /* 0x000fea0003800000 */
.L_x_6:
[----:B------:R-:W-:-:S08]  /*add0*/  UISETP.NE.AND UP0, UPT, UR8, 0x1, UPT ;  /* 0x000000010800788c */ /* 0x000fd0000bf05270 */
[----:B------:R-:W1:-:S00]  /*ade0*/  USETMAXREG.DEALLOC.CTAPOOL 0x18 ;  /* 0x00000018000079c8 */ /* 0x000e4000080e0500 */
[----:B------:R-:W-:-:S13]  /*adf0*/  PLOP3.LUT P0, PT, PT, PT, UP0, 0x80, 0x0 ;  /* 0x000000000000781c */ /* 0x000fda0003f0f008 */
[----:B------:R-:W-:Y:S05]  /*ae00*/  @P0 EXIT ;  /* 0x000000000000094d */ /* 0x000fea0003800000 */
[----:B------:R-:W2:Y:S01]  /*ae10*/  S2UR UR11, SR_CTAID.X ;  /* 0x00000000000b79c3 */ /* 0x000ea20000002500 */
[----:B------:R-:W-:Y:S01]  /*ae20*/  ELECT P3, URZ, PT ;  /* 0x00000000003f782f */ /* 0x000fe20003860000 */
[----:B------:R-:W-:Y:S01]  /*ae30*/  BSSY B0, `(.L_x_81) ;  /* 0x000003c000007945 */ /* 0x000fe20003800000 */
[----:B-1----:R-:W-:Y:S02]  /*ae40*/  MOV R2, RZ ;  /* 0x000000ff00027202 */ /* 0x002fe40000000f00 */
[----:B------:R-:W-:Y:S02]  /*ae50*/  MOV R8, RZ ;  /* 0x000000ff00087202 */ /* 0x000fe40000000f00 */
[----:B------:R-:W-:Y:S01]  /*ae60*/  MOV R4, RZ ;  /* 0x000000ff00047202 */ /* 0x000fe20000000f00 */
[----:B------:R-:W1:Y:S08]  /*ae70*/  S2UR UR44, SR_CTAID.Y ;  /* 0x00000000002c79c3 */ /* 0x000e700000002600 */
[----:B------:R-:W3:Y:S01]  /*ae80*/  S2UR UR45, SR_CTAID.Z ;  /* 0x00000000002d79c3 */ /* 0x000ee20000002700 */
[----:B--2---:R-:W-:Y:S01]  /*ae90*/  USHF.L.U32 UR11, UR11, 0x7, URZ ;  /* 0x000000070b0b7899 */ /* 0x004fe2000800063f */
[----:B------:R-:W-:Y:S11]  /*aea0*/  @!P3 BRA `(.L_x_82) ;  /* 0x0000000000d0b947 */ /* 0x000ff60003800000 */
[----:B------:R-:W2:Y:S01]  /*aeb0*/  S2R R4, SR_CgaCtaId ;  /* 0x0000000000047919 */ /* 0x000ea20000008800 */
[----:B------:R-:W-:Y:S02]  /*aec0*/  MOV R3, 0x400 ;  /* 0x0000040000037802 */ /* 0x000fe40000000f00 */
[----:B------:R-:W-:Y:S02]  /*aed0*/  MOV R5, 0x1 ;  /* 0x0000000100057802 */ /* 0x000fe40000000f00 */
[----:B--2---:R-:W-:Y:S02]  /*aee0*/  LEA R4, R4, R3, 0x18 ;  /* 0x0000000304047211 */ /* 0x004fe400078ec0ff */
[----:B------:R-:W-:-:S04]  /*aef0*/  SHF.L.U32 R3, R5, 0x1f, RZ ;  /* 0x0000001f05037819 */ /* 0x000fc800000006ff */
[----:B------:R-:W2:Y:S02]  /*af00*/  SYNCS.PHASECHK.TRANS64.TRYWAIT P0, [R4+URZ+0x38060], R3 ;  /* 0x03806003040075a7 */ /* 0x000ea4000800017f */
[----:B--2---:R-:W-:Y:S05]  /*af10*/  @!P0 BRA `(.L_x_83) ;  /* 0x0000001800888947 */ /* 0x004fea0003800000 */
.L_x_120:
[----:B------:R-:W-:Y:S01]  /*af20*/  ULOP3.LUT UR4, UR14, 0x2, URZ, 0xfc, !UPT ;  /* 0x000000020e047892 */ /* 0x000fe2000f8efc3f */
[----:B--2---:R-:W-:-:S03]  /*af30*/  @P2 MOV R3, 0x8000 ;  /* 0x0000800000032802 */ /* 0x004fc60000000f00 */
[----:B------:R-:W-:Y:S01]  /*af40*/  UPRMT UR4, UR4, 0x9910, URZ ;  /* 0x0000991004047896 */ /* 0x000fe2000800003f */
[----:B------:R2:W-:Y:S03]  /*af50*/  @P2 SYNCS.ARRIVE.TRANS64 RZ, [R4+URZ+0x38050], R3 ;  /* 0x0380500304ff29a7 */ /* 0x0005e6000800003f */
[----:B------:R-:W-:-:S06]  /*af60*/  UISETP.NE.AND UP0, UPT, UR4, 0x2, UPT ;  /* 0x000000020400788c */ /* 0x000fcc000bf05270 */
[----:B------:R-:W-:-:S13]  /*af70*/  PLOP3.LUT P0, PT, PT, PT, UP0, 0x80, 0x0 ;  /* 0x000000000000781c */ /* 0x000fda0003f0f008 */
[----:B--2---:R-:W-:Y:S05]  /*af80*/  @P0 BRA `(.L_x_84) ;  /* 0x0000000000040947 */ /* 0x004fea0003800000 */
[----:B-1-3--:R-:W-:Y:S01]  /*af90*/  BPT.TRAP 0x1 ;  /* 0x000000040000795c */ /* 0x00afe20000300000 */
.L_x_84:
[----:B------:R-:W-:-:S04]  /*afa0*/  LOP3.LUT P0, RZ, R0, 0x1f, RZ, 0xc0, !PT ;  /* 0x0000001f00ff7812 */ /* 0x000fc8000780c0ff */
[----:B------:R-:W-:-:S13]  /*afb0*/  PLOP3.LUT P0, PT, P0, P2, PT, 0x2a, 0x0 ;  /* 0x000000000000781c */ /* 0x000fda0000704572 */
[----:B------:R-:W-:Y:S05]  /*afc0*/  @P0 BRA `(.L_x_85) ;  /* 0x0000000000040947 */ /* 0x000fea0003800000 */
[----:B-1-3--:R-:W-:Y:S01]  /*afd0*/  BPT.TRAP 0x1 ;  /* 0x000000040000795c */ /* 0x00afe20000300000 */
.L_x_85:
[----:B------:R-:W-:Y:S01]  /*afe0*/  R2UR UR8, R4 ;  /* 0x00000000040872ca */ /* 0x000fe200000e0000 */
[----:B------:R-:W-:Y:S01]  /*aff0*/  ULDC.64 UR4, c[0x0][0x198] ;  /* 0x0000660000047ab9 */ /* 0x000fe20000000a00 */
[----:B------:R-:W-:Y:S01]  /*b000*/  UMOV UR6, 0x0 ;  /* 0x0000000000067882 */ /* 0x000fe20000000000 */
[----:B------:R-:W-:Y:S01]  /*b010*/  UIADD3 UR4, UP0, UR4, 0xf0, URZ ;  /* 0x000000f004047890 */ /* 0x000fe2000ff1e03f */
[----:B------:R-:W-:Y:S01]  /*b020*/  MOV R8, 0x40 ;  /* 0x0000004000087802 */ /* 0x000fe20000000f00 */
[----:B------:R-:W-:Y:S01]  /*b030*/  UMOV UR7, 0x10000000 ;  /* 0x1000000000077882 */ /* 0x000fe20000000000 */
[----:B------:R-:W-:Y:S01]  /*b040*/  UMOV UR10, URZ ;  /* 0x0000003f000a7c82 */ /* 0x000fe20008000000 */
[----:B------:R-:W-:Y:S01]  /*b050*/  UIADD3.X UR5, URZ, UR5, URZ, UP0, !UPT ;  /* 0x000000053f057290 */ /* 0x000fe200087fe43f */
[----:B------:R-:W-:Y:S01]  /*b060*/  MOV R4, 0x1 ;  /* 0x0000000100047802 */ /* 0x000fe20000000f00 */
[----:B-1----:R-:W-:Y:S01]  /*b070*/  UMOV UR12, UR44 ;  /* 0x0000002c000c7c82 */ /* 0x002fe20008000000 */
[----:B---3--:R-:W-:Y:S01]  /*b080*/  UMOV UR13, UR45 ;  /* 0x0000002d000d7c82 */ /* 0x008fe20008000000 */
[----:B------:R-:W-:Y:S01]  /*b090*/  UMOV UR26, 0x40 ;  /* 0x00000040001a7882 */ /* 0x000fe20000000000 */
[----:B------:R-:W-:Y:S01]  /*b0a0*/  UMOV UR27, UR11 ;  /* 0x0000000b001b7c82 */ /* 0x000fe20008000000 */
[----:B------:R-:W-:-:S02]  /*b0b0*/  UIADD3 UR9, UR8, 0x38050, URZ ;  /* 0x0003805008097890 */ /* 0x000fc4000fffe03f */
[----:B------:R-:W-:Y:S02]  /*b0c0*/  UIADD3 UR24, UR8, 0x2000, URZ ;  /* 0x0000200008187890 */ /* 0x000fe4000fffe03f */
[----:B------:R-:W-:Y:S02]  /*b0d0*/  UIADD3 UR16, UR8, 0x4000, URZ ;  /* 0x0000400008107890 */ /* 0x000fe4000fffe03f */
[----:B------:R-:W-:Y:S01]  /*b0e0*/  UIADD3 UR40, UR8, 0x6000, URZ ;  /* 0x0000600008287890 */ /* 0x000fe2000fffe03f */
[----:B------:R-:W-:Y:S01]  /*b0f0*/  UMOV UR28, UR44 ;  /* 0x0000002c001c7c82 */ /* 0x000fe20008000000 */
[----:B------:R-:W-:Y:S01]  /*b100*/  UMOV UR29, UR45 ;  /* 0x0000002d001d7c82 */ /* 0x000fe20008000000 */
[----:B------:R-:W-:Y:S01]  /*b110*/  UMOV UR25, UR9 ;  /* 0x0000000900197c82 */ /* 0x000fe20008000000 */
[----:B------:R-:W-:Y:S01]  /*b120*/  UMOV UR18, 0x80 ;  /* 0x0000008000127882 */ /* 0x000fe20000000000 */
[----:B------:R-:W-:Y:S01]  /*b130*/  UMOV UR19, UR11 ;  /* 0x0000000b00137c82 */ /* 0x000fe20008000000 */
[----:B------:R-:W-:Y:S01]  /*b140*/  UMOV UR20, UR44 ;  /* 0x0000002c00147c82 */ /* 0x000fe20008000000 */
[----:B------:R2:W-:Y:S01]  /*b150*/  UTMALDG.4D [UR8], [UR4], desc[UR6] ;  /* 0x00000608040075b4 */ /* 0x0005e20008019000 */
[----:B------:R-:W-:Y:S01]  /*b160*/  UMOV UR21, UR45 ;  /* 0x0000002d00157c82 */ /* 0x000fe20008000000 */
[----:B------:R-:W-:Y:S01]  /*b170*/  UMOV UR17, UR9 ;  /* 0x0000000900117c82 */ /* 0x000fe20008000000 */
[----:B------:R-:W-:Y:S01]  /*b180*/  UMOV UR42, 0xc0 ;  /* 0x000000c0002a7882 */ /* 0x000fe20000000000 */
[----:B------:R-:W-:Y:S01]  /*b190*/  UMOV UR43, UR11 ;  /* 0x0000000b002b7c82 */ /* 0x000fe20008000000 */
[----:B------:R-:W-:Y:S01]  /*b1a0*/  UMOV UR41, UR9 ;  /* 0x0000000900297c82 */ /* 0x000fe20008000000 */
[----:B------:R2:W-:Y:S01]  /*b1b0*/  UTMALDG.4D [UR24], [UR4], desc[UR6] ;  /* 0x00000618040075b4 */ /* 0x0005e20008019000 */
[----:B------:R2:W-:Y:S01]  /*b1c0*/  UTMALDG.4D [UR16], [UR4], desc[UR6] ;  /* 0x00000610040075b4 */ /* 0x0005e20008019000 */
[----:B------:R2:W-:Y:S02]  /*b1d0*/  UTMALDG.4D [UR40], [UR4], desc[UR6] ;  /* 0x00000628040075b4 */ /* 0x0005e40008019000 */
[----:B--2---:R-:W-:Y:S01]  /*b1e0*/  NOP ;  /* 0x0000000000007918 */ /* 0x004fe20000000000 */
.L_x_82:
[----:B-1-3--:R-:W-:Y:S05]  /*b1f0*/  BSYNC B0 ;  /* 0x0000000000007941 */ /* 0x00afea0003800000 */
.L_x_81:
[----:B------:R-:W1:Y:S01]  /*b200*/  LDC R3, c[0x0][0x28c] ;  /* 0x0000a300ff037b82 */ /* 0x000e620000000800 */
[----:B------:R-:W-:Y:S01]  /*b210*/  BSSY B0, `(.L_x_86) ;  /* 0x0000038000007945 */ /* 0x000fe20003800000 */
[----:B-1----:R-:W-:-:S13]  /*b220*/  ISETP.GT.AND P4, PT, R3, RZ, P3 ;  /* 0x000000ff0300720c */ /* 0x002fda0001f84270 */
[----:B------:R-:W-:Y:S05]  /*b230*/  @!P4 BRA `(.L_x_87) ;  /* 0x0000000000d4c947 */ /* 0x000fea0003800000 */
[----:B------:R-:W1:Y:S01]  /*b240*/  S2R R5, SR_CgaCtaId ;  /* 0x0000000000057919 */ /* 0x000e620000008800 */
[----:B------:R-:W-:-:S04]  /*b250*/  MOV R2, 0x400 ;  /* 0x0000040000027802 */ /* 0x000fc80000000f00 */
[----:B-1----:R-:W-:Y:S02]  /*b260*/  LEA R2, R5, R2, 0x18 ;  /* 0x0000000205027211 */ /* 0x002fe400078ec0ff */
[----:B------:R-:W-:-:S04]  /*b270*/  MOV R5, 0x1 ;  /* 0x0000000100057802 */ /* 0x000fc80000000f00 */
[----:B------:R-:W-:-:S04]  /*b280*/  SHF.L.U32 R5, R5, 0x1f, RZ ;  /* 0x0000001f05057819 */ /* 0x000fc800000006ff */
[----:B------:R-:W1:Y:S02]  /*b290*/  SYNCS.PHASECHK.TRANS64.TRYWAIT P0, [R2+URZ+0x38028], R5 ;  /* 0x03802805020075a7 */ /* 0x000e64000800017f */
[----:B-1----:R-:W-:Y:S05]  /*b2a0*/  @!P0 BRA `(.L_x_88) ;  /* 0x0000001400b88947 */ /* 0x002fea0003800000 */
.L_x_121:
[----:B------:R-:W-:Y:S01]  /*b2b0*/  ULOP3.LUT UR4, UR14, 0x2, URZ, 0xfc, !UPT ;  /* 0x000000020e047892 */ /* 0x000fe2000f8efc3f */
[----:B-1----:R-:W-:-:S03]  /*b2c0*/  @P2 MOV R5, 0x8000 ;  /* 0x0000800000052802 */ /* 0x002fc60000000f00 */
[----:B------:R-:W-:Y:S01]  /*b2d0*/  UPRMT UR4, UR4, 0x9910, URZ ;  /* 0x0000991004047896 */ /* 0x000fe2000800003f */
[----:B------:R1:W-:Y:S03]  /*b2e0*/  @P2 SYNCS.ARRIVE.TRANS64 RZ, [R2+URZ+0x38000], R5 ;  /* 0x0380000502ff29a7 */ /* 0x0003e6000800003f */
[----:B------:R-:W-:-:S06]  /*b2f0*/  UISETP.NE.AND UP0, UPT, UR4, 0x2, UPT ;  /* 0x000000020400788c */ /* 0x000fcc000bf05270 */
[----:B------:R-:W-:-:S13]  /*b300*/  PLOP3.LUT P0, PT, PT, PT, UP0, 0x80, 0x0 ;  /* 0x000000000000781c */ /* 0x000fda0003f0f008 */
[----:B-1----:R-:W-:Y:S05]  /*b310*/  @P0 BRA `(.L_x_89) ;  /* 0x0000000000040947 */ /* 0x002fea0003800000 */
[----:B------:R-:W-:Y:S01]  /*b320*/  BPT.TRAP 0x1 ;  /* 0x000000040000795c */ /* 0x000fe20000300000 */
.L_x_89:
[----:B------:R-:W-:-:S04]  /*b330*/  LOP3.LUT P0, RZ, R0, 0x1f, RZ, 0xc0, !PT ;  /* 0x0000001f00ff7812 */ /* 0x000fc8000780c0ff */
[----:B------:R-:W-:-:S13]  /*b340*/  PLOP3.LUT P0, PT, P0, P2, PT, 0x2a, 0x0 ;  /* 0x000000000000781c */ /* 0x000fda0000704572 */
[----:B------:R-:W-:Y:S05]  /*b350*/  @P0 BRA `(.L_x_90) ;  /* 0x0000000000040947 */ /* 0x000fea0003800000 */
[----:B------:R-:W-:Y:S01]  /*b360*/  BPT.TRAP 0x1 ;  /* 0x000000040000795c */ /* 0x000fe20000300000 */
.L_x_90:
[----:B------:R-:W-:Y:S01]  /*b370*/  R2UR UR40, R2 ;  /* 0x00000000022872ca */ /* 0x000fe200000e0000 */
[----:B------:R-:W-:Y:S01]  /*b380*/  ULDC.64 UR4, c[0x0][0x198] ;  /* 0x0000660000047ab9 */ /* 0x000fe20000000a00 */
[----:B------:R-:W-:Y:S01]  /*b390*/  UMOV UR19, URZ ;  /* 0x0000003f00137c82 */ /* 0x000fe20008000000 */
[----:B------:R-:W-:Y:S01]  /*b3a0*/  UIADD3 UR4, UP0, UR4, 0x1f0, URZ ;  /* 0x000001f004047890 */ /* 0x000fe2000ff1e03f */
[----:B------:R-:W-:Y:S01]  /*b3b0*/  MOV R2, 0x1 ;  /* 0x0000000100027802 */ /* 0x000fe20000000f00 */
[----:B------:R-:W-:Y:S01]  /*b3c0*/  UMOV UR6, 0x0 ;  /* 0x0000000000067882 */ /* 0x000fe20000000000 */
[----:B------:R-:W-:Y:S01]  /*b3d0*/  UMOV UR7, 0x10000000 ;  /* 0x1000000000077882 */ /* 0x000fe20000000000 */
[----:B------:R-:W-:Y:S01]  /*b3e0*/  UIADD3.X UR5, URZ, UR5, URZ, UP0, !UPT ;  /* 0x000000053f057290 */ /* 0x000fe200087fe43f */
[----:B------:R-:W-:Y:S01]  /*b3f0*/  UMOV UR18, URZ ;  /* 0x0000003f00127c82 */ /* 0x000fe20008000000 */
[----:B------:R-:W-:Y:S01]  /*b400*/  UMOV UR20, UR44 ;  /* 0x0000002c00147c82 */ /* 0x000fe20008000000 */
[----:B------:R-:W-:Y:S01]  /*b410*/  UMOV UR21, UR45 ;  /* 0x0000002d00157c82 */ /* 0x000fe20008000000 */
[----:B------:R-:W-:-:S02]  /*b420*/  UMOV UR34, 0x40 ;  /* 0x0000004000227882 */ /* 0x000fc40000000000 */
[----:B------:R-:W-:Y:S02]  /*b430*/  UIADD3 UR16, UR40, 0x10000, URZ ;  /* 0x0001000028107890 */ /* 0x000fe4000fffe03f */
[----:B------:R-:W-:Y:S02]  /*b440*/  UIADD3 UR17, UR40, 0x38000, URZ ;  /* 0x0003800028117890 */ /* 0x000fe4000fffe03f */
[----:B------:R-:W-:Y:S02]  /*b450*/  UIADD3 UR32, UR40, 0x12000, URZ ;  /* 0x0001200028207890 */ /* 0x000fe4000fffe03f */
[----:B------:R-:W-:Y:S02]  /*b460*/  UIADD3 UR24, UR40, 0x14000, URZ ;  /* 0x0001400028187890 */ /* 0x000fe4000fffe03f */
[----:B------:R-:W-:Y:S01]  /*b470*/  UIADD3 UR40, UR40, 0x16000, URZ ;  /* 0x0001600028287890 */ /* 0x000fe2000fffe03f */
[----:B------:R-:W-:Y:S01]  /*b480*/  UMOV UR36, UR44 ;  /* 0x0000002c00247c82 */ /* 0x000fe20008000000 */
        /* <DEDUP_REMOVED lines=15> */
[----:B-1----:R-:W-:Y:S01]  /*b580*/  NOP ;  /* 0x0000000000007918 */ /* 0x002fe20000000000 */
.L_x_87:
[----:B------:R-:W-:Y:S05]  /*b590*/  BSYNC B0 ;  /* 0x0000000000007941 */ /* 0x000fea0003800000 */
.L_x_86:
[----:B------:R-:W-:Y:S04]  /*b5a0*/  BSSY B0, `(.L_x_91) ;  /* 0x000003a000007945 */ /* 0x000fe80003800000 */
[----:B------:R-:W-:Y:S05]  /*b5b0*/  @!P3 BRA `(.L_x_92) ;  /* 0x0000000000e0b947 */ /* 0x000fea0003800000 */
[----:B------:R-:W1:Y:S01]  /*b5c0*/  S2R R6, SR_CgaCtaId ;  /* 0x0000000000067919 */ /* 0x000e620000008800 */
[----:B------:R-:W-:-:S04]  /*b5d0*/  MOV R5, 0x400 ;  /* 0x0000040000057802 */ /* 0x000fc80000000f00 */
[----:B-1----:R-:W-:Y:S02]  /*b5e0*/  LEA R7, R6, R5, 0x18 ;  /* 0x0000000506077211 */ /* 0x002fe400078ec0ff */
[----:B------:R-:W-:Y:S02]  /*b5f0*/  MOV R6, 0x1 ;  /* 0x0000000100067802 */ /* 0x000fe40000000f00 */
[----:B------:R-:W-:Y:S02]  /*b600*/  LEA R5, R4, R7, 0x3 ;  /* 0x0000000704057211 */ /* 0x000fe400078e18ff */
[----:B------:R-:W-:-:S04]  /*b610*/  SHF.L.U32 R6, R6, 0x1f, RZ ;  /* 0x0000001f06067819 */ /* 0x000fc800000006ff */
[----:B------:R-:W1:Y:S02]  /*b620*/  SYNCS.PHASECHK.TRANS64.TRYWAIT P0, [R5+URZ+0x38060], R6 ;  /* 0x03806006050075a7 */ /* 0x000e64000800017f */
[----:B-1----:R-:W-:Y:S05]  /*b630*/  @!P0 BRA `(.L_x_93) ;  /* 0x0000001000e88947 */ /* 0x002fea0003800000 */
.L_x_122:
        /* <DEDUP_REMOVED lines=8> */
.L_x_94:
[----:B------:R-:W-:-:S04]  /*b6c0*/  LOP3.LUT P0, RZ, R0, 0x1f, RZ, 0xc0, !PT ;  /* 0x0000001f00ff7812 */ /* 0x000fc8000780c0ff */
[----:B------:R-:W-:-:S13]  /*b6d0*/  PLOP3.LUT P0, PT, P0, P2, PT, 0x2a, 0x0 ;  /* 0x000000000000781c */ /* 0x000fda0000704572 */
[----:B------:R-:W-:Y:S05]  /*b6e0*/  @P0 BRA `(.L_x_95) ;  /* 0x0000000000040947 */ /* 0x000fea0003800000 */
[----:B------:R-:W-:Y:S01]  /*b6f0*/  BPT.TRAP 0x1 ;  /* 0x000000040000795c */ /* 0x000fe20000300000 */
.L_x_95:
[----:B------:R-:W-:Y:S01]  /*b700*/  R2UR UR32, R4 ;  /* 0x00000000042072ca */ /* 0x000fe200000e0000 */
[----:B------:R-:W-:Y:S01]  /*b710*/  ULDC.64 UR8, c[0x0][0x198] ;  /* 0x0000660000087ab9 */ /* 0x000fe20000000a00 */
[----:B------:R-:W-:Y:S01]  /*b720*/  R2UR UR5, R7 ;  /* 0x00000000070572ca */ /* 0x000fe200000e0000 */
[----:B------:R-:W-:Y:S01]  /*b730*/  UIADD3 UR4, UP0, UR8, 0xf0, URZ ;  /* 0x000000f008047890 */ /* 0x000fe2000ff1e03f */
[----:B------:R-:W-:Y:S01]  /*b740*/  R2UR UR33, R5 ;  /* 0x00000000052172ca */ /* 0x000fe200000e0000 */
[----:B------:R-:W-:Y:S01]  /*b750*/  UMOV UR6, 0x0 ;  /* 0x0000000000067882 */ /* 0x000fe20000000000 */
[----:B------:R-:W-:Y:S01]  /*b760*/  R2UR UR35, R8 ;  /* 0x00000000082372ca */ /* 0x000fe200000e0000 */
[----:B------:R-:W-:Y:S01]  /*b770*/  UMOV UR7, 0x10000000 ;  /* 0x1000000000077882 */ /* 0x000fe20000000000 */
[----:B------:R-:W-:Y:S01]  /*b780*/  UMOV UR34, URZ ;  /* 0x0000003f00227c82 */ /* 0x000fe20008000000 */
[----:B------:R-:W-:Y:S01]  /*b790*/  UMOV UR36, UR44 ;  /* 0x0000002c00247c82 */ /* 0x000fe20008000000 */
[----:B------:R-:W-:Y:S01]  /*b7a0*/  UMOV UR37, UR45 ;  /* 0x0000002d00257c82 */ /* 0x000fe20008000000 */
[----:B------:R-:W-:Y:S01]  /*b7b0*/  UMOV UR42, 0x40 ;  /* 0x00000040002a7882 */ /* 0x000fe20000000000 */
[----:B------:R-:W-:Y:S01]  /*b7c0*/  UMOV UR26, 0x80 ;  /* 0x00000080001a7882 */ /* 0x000fe20000000000 */
[----:B------:R-:W-:Y:S01]  /*b7d0*/  UMOV UR28, UR44 ;  /* 0x0000002c001c7c82 */ /* 0x000fe20008000000 */
[----:B------:R-:W-:Y:S01]  /*b7e0*/  UMOV UR29, UR45 ;  /* 0x0000002d001d7c82 */ /* 0x000fe20008000000 */
[----:B------:R-:W-:-:S02]  /*b7f0*/  ULEA UR32, UR32, UR5, 0xf ;  /* 0x0000000520207291 */ /* 0x000fc4000f8e783f */
[----:B------:R-:W-:Y:S02]  /*b800*/  UIADD3 UR33, UR33, 0x38050, URZ ;  /* 0x0003805021217890 */ /* 0x000fe4000fffe03f */
[----:B------:R-:W-:Y:S02]  /*b810*/  UIADD3 UR35, UR11, UR35, URZ ;  /* 0x000000230b237290 */ /* 0x000fe4000fffe03f */
[----:B------:R-:W-:Y:S02]  /*b820*/  UIADD3.X UR5, URZ, UR9, URZ, UP0, !UPT ;  /* 0x000000093f057290 */ /* 0x000fe400087fe43f */
[----:B------:R-:W-:Y:S02]  /*b830*/  UIADD3 UR40, UR32, 0x2000, URZ ;  /* 0x0000200020287890 */ /* 0x000fe4000fffe03f */
[----:B------:R-:W-:Y:S02]  /*b840*/  UIADD3 UR24, UR32, 0x4000, URZ ;  /* 0x0000400020187890 */ /* 0x000fe4000fffe03f */
[----:B------:R-:W-:Y:S01]  /*b850*/  UIADD3 UR16, UR32, 0x6000, URZ ;  /* 0x0000600020107890 */ /* 0x000fe2000fffe03f */
        /* <DEDUP_REMOVED lines=8> */
[----:B------:R-:W-:Y:S01]  /*b8e0*/  UMOV UR17, UR33 ;  /* 0x0000002100117c82 */ /* 0x000fe20008000000 */
[----:B------:R-:W-:Y:S01]  /*b8f0*/  UMOV UR19, UR35 ;  /* 0x0000002300137c82 */ /* 0x000fe20008000000 */
[----:B------:R1:W-:Y:S01]  /*b900*/  UTMALDG.4D [UR40], [UR4], desc[UR6] ;  /* 0x00000628040075b4 */ /* 0x0003e20008019000 */
[----:B------:R1:W-:Y:S01]  /*b910*/  UTMALDG.4D [UR24], [UR4], desc[UR6] ;  /* 0x00000618040075b4 */ /* 0x0003e20008019000 */
[----:B------:R1:W-:Y:S02]  /*b920*/  UTMALDG.4D [UR16], [UR4], desc[UR6] ;  /* 0x00000610040075b4 */ /* 0x0003e40008019000 */
[----:B-1----:R-:W-:Y:S01]  /*b930*/  NOP ;  /* 0x0000000000007918 */ /* 0x002fe20000000000 */
.L_x_92:
[----:B------:R-:W-:Y:S05]  /*b940*/  BSYNC B0 ;  /* 0x0000000000007941 */ /* 0x000fea0003800000 */
.L_x_91:
[----:B------:R-:W-:Y:S01]  /*b950*/  BSSY B0, `(.L_x_96) ;  /* 0x000003c000007945 */ /* 0x000fe20003800000 */
[----:B------:R-:W-:-:S03]  /*b960*/  MOV R8, RZ ;  /* 0x000000ff00087202 */ /* 0x000fc60000000f00 */
[----:B------:R-:W-:Y:S05]  /*b970*/  @!P4 BRA `(.L_x_97) ;  /* 0x0000000000e4c947 */ /* 0x000fea0003800000 */
[----:B------:R-:W1:Y:S01]  /*b980*/  S2R R5, SR_CgaCtaId ;  /* 0x0000000000057919 */ /* 0x000e620000008800 */
[----:B------:R-:W-:Y:S02]  /*b990*/  MOV R4, 0x400 ;  /* 0x0000040000047802 */ /* 0x000fe40000000f00 */
[----:B------:R-:W-:-:S04]  /*b9a0*/  MOV R7, 0x1 ;  /* 0x0000000100077802 */ /* 0x000fc80000000f00 */
[----:B------:R-:W-:Y:S02]  /*b9b0*/  SHF.L.U32 R7, R7, 0x1f, RZ ;  /* 0x0000001f07077819 */ /* 0x000fe400000006ff */
[----:B-1----:R-:W-:-:S04]  /*b9c0*/  LEA R5, R5, R4, 0x18 ;  /* 0x0000000405057211 */ /* 0x002fc800078ec0ff */
[----:B------:R-:W-:-:S04]  /*b9d0*/  LEA R4, R2, R5, 0x3 ;  /* 0x0000000502047211 */ /* 0x000fc800078e18ff */
[----:B------:R-:W1:Y:S02]  /*b9e0*/  SYNCS.PHASECHK.TRANS64.TRYWAIT P0, [R4+URZ+0x38028], R7 ;  /* 0x03802807040075a7 */ /* 0x000e64000800017f */
[----:B-1----:R-:W-:Y:S05]  /*b9f0*/  @!P0 BRA `(.L_x_98) ;  /* 0x00000010000c8947 */ /* 0x002fea0003800000 */
.L_x_123:
        /* <DEDUP_REMOVED lines=8> */
.L_x_99:
[----:B------:R-:W-:-:S04]  /*ba80*/  LOP3.LUT P0, RZ, R0, 0x1f, RZ, 0xc0, !PT ;  /* 0x0000001f00ff7812 */ /* 0x000fc8000780c0ff */
[----:B------:R-:W-:-:S13]  /*ba90*/  PLOP3.LUT P0, PT, P0, P2, PT, 0x2a, 0x0 ;  /* 0x000000000000781c */ /* 0x000fda0000704572 */
[----:B------:R-:W-:Y:S05]  /*baa0*/  @P0 BRA `(.L_x_100) ;  /* 0x0000000000040947 */ /* 0x000fea0003800000 */
[----:B------:R-:W-:Y:S01]  /*bab0*/  BPT.TRAP 0x1 ;  /* 0x000000040000795c */ /* 0x000fe20000300000 */
.L_x_100:
[----:B------:R-:W-:Y:S01]  /*bac0*/  LEA R5, R2, R5, 0xf ;  /* 0x0000000502057211 */ /* 0x000fe200078e78ff */
[----:B------:R-:W-:Y:S01]  /*bad0*/  ULDC.64 UR4, c[0x0][0x198] ;  /* 0x0000660000047ab9 */ /* 0x000fe20000000a00 */
[----:B------:R-:W-:Y:S01]  /*bae0*/  R2UR UR33, R4 ;  /* 0x00000000042172ca */ /* 0x000fe200000e0000 */
[----:B------:R-:W-:Y:S01]  /*baf0*/  UIADD3 UR4, UP0, UR4, 0x2f0, URZ ;  /* 0x000002f004047890 */ /* 0x000fe2000ff1e03f */
[----:B------:R-:W-:Y:S01]  /*bb00*/  R2UR UR16, R5 ;  /* 0x00000000051072ca */ /* 0x000fe200000e0000 */
[----:B------:R-:W-:Y:S01]  /*bb10*/  UMOV UR35, URZ ;  /* 0x0000003f00237c82 */ /* 0x000fe20008000000 */
[----:B------:R-:W-:Y:S01]  /*bb20*/  UMOV UR6, 0x0 ;  /* 0x0000000000067882 */ /* 0x000fe20000000000 */
[----:B------:R-:W-:Y:S01]  /*bb30*/  UIADD3.X UR5, URZ, UR5, URZ, UP0, !UPT ;  /* 0x000000053f057290 */ /* 0x000fe200087fe43f */
[----:B------:R-:W-:Y:S01]  /*bb40*/  IADD3 R2, R2, 0x1, RZ ;  /* 0x0000000102027810 */ /* 0x000fe20007ffe0ff */
[----:B------:R-:W-:Y:S01]  /*bb50*/  UMOV UR7, 0x10000000 ;  /* 0x1000000000077882 */ /* 0x000fe20000000000 */
[----:B------:R-:W-:Y:S01]  /*bb60*/  UMOV UR34, URZ ;  /* 0x0000003f00227c82 */ /* 0x000fe20008000000 */
[----:B------:R-:W-:Y:S01]  /*bb70*/  UMOV UR36, UR44 ;  /* 0x0000002c00247c82 */ /* 0x000fe20008000000 */
[----:B------:R-:W-:Y:S01]  /*bb80*/  UMOV UR37, UR45 ;  /* 0x0000002d00257c82 */ /* 0x000fe20008000000 */
[----:B------:R-:W-:Y:S01]  /*bb90*/  UMOV UR42, 0x40 ;  /* 0x00000040002a7882 */ /* 0x000fe20000000000 */
[----:B------:R-:W-:Y:S01]  /*bba0*/  UMOV UR43, UR35 ;  /* 0x00000023002b7c82 */ /* 0x000fe20008000000 */
[----:B------:R-:W-:Y:S01]  /*bbb0*/  UIADD3 UR33, UR33, 0x38000, URZ ;  /* 0x0003800021217890 */ /* 0x000fe2000fffe03f */
[----:B------:R-:W-:Y:S01]  /*bbc0*/  MOV R8, 0x1 ;  /* 0x0000000100087802 */ /* 0x000fe20000000f00 */
[----:B------:R-:W-:-:S02]  /*bbd0*/  UIADD3 UR32, UR16, 0x10000, URZ ;  /* 0x0001000010207890 */ /* 0x000fc4000fffe03f */
[----:B------:R-:W-:Y:S02]  /*bbe0*/  UIADD3 UR40, UR16, 0x12000, URZ ;  /* 0x0001200010287890 */ /* 0x000fe4000fffe03f */
[----:B------:R-:W-:Y:S02]  /*bbf0*/  UIADD3 UR24, UR16, 0x14000, URZ ;  /* 0x0001400010187890 */ /* 0x000fe4000fffe03f */
[----:B------:R-:W-:Y:S01]  /*bc00*/  UIADD3 UR16, UR16, 0x16000, URZ ;  /* 0x0001600010107890 */ /* 0x000fe2000fffe03f */
        /* <DEDUP_REMOVED lines=16> */
.L_x_97:
[----:B------:R-:W-:Y:S05]  /*bd10*/  BSYNC B0 ;  /* 0x0000000000007941 */ /* 0x000fea0003800000 */
.L_x_96:
[----:B------:R-:W-:-:S13]  /*bd20*/  ISETP.GE.AND P0, PT, R3, 0x41, PT ;  /* 0x000000410300780c */ /* 0x000fda0003f06270 */
[----:B------:R-:W-:Y:S05]  /*bd30*/  @!P0 EXIT ;  /* 0x000000000000894d */ /* 0x000fea0003800000 */
[----:B------:R-:W-:Y:S01]  /*bd40*/  IADD3 R3, R3, 0x3f, RZ ;  /* 0x0000003f03037810 */ /* 0x000fe20007ffe0ff */
[----:B------:R-:W-:Y:S01]  /*bd50*/  BSSY B0, `(.L_x_101) ;  /* 0x0000085000007945 */ /* 0x000fe20003800000 */
[----:B------:R-:W-:Y:S02]  /*bd60*/  LOP3.LUT P0, RZ, R0, 0x1f, RZ, 0xc0, !PT ;  /* 0x0000001f00ff7812 */ /* 0x000fe4000780c0ff */
[----:B------:R-:W-:Y:S02]  /*bd70*/  SHF.R.S32.HI R0, RZ, 0x1f, R3 ;  /* 0x0000001fff007819 */ /* 0x000fe40000011403 */
[----:B------:R-:W-:Y:S02]  /*bd80*/  PLOP3.LUT P0, PT, P0, P2, PT, 0x2a, 0x0 ;  /* 0x000000000000781c */ /* 0x000fe40000704572 */
[----:B------:R-:W-:Y:S02]  /*bd90*/  LEA.HI R0, R0, R3, RZ, 0x6 ;  /* 0x0000000300007211 */ /* 0x000fe400078f30ff */
[----:B------:R-:W-:-:S02]  /*bda0*/  MOV R3, UR14 ;  /* 0x0000000e00037c02 */ /* 0x000fc40008000f00 */
[----:B------:R-:W-:Y:S02]  /*bdb0*/  SHF.R.S32.HI R4, RZ, 0x6, R0 ;  /* 0x00000006ff047819 */ /* 0x000fe40000011400 */
[----:B------:R-:W-:Y:S02]  /*bdc0*/  LOP3.LUT R0, R3, 0x2, RZ, 0xfc, !PT ;  /* 0x0000000203007812 */ /* 0x000fe400078efcff */
[----:B------:R-:W-:Y:S02]  /*bdd0*/  SHF.L.U32 R4, R4, 0x1, RZ ;  /* 0x0000000104047819 */ /* 0x000fe400000006ff */
[----:B------:R-:W-:-:S07]  /*bde0*/  MOV R3, 0x1 ;  /* 0x0000000100037802 */ /* 0x000fce0000000f00 */
.L_x_112:
[----:B------:R-:W-:Y:S04]  /*bdf0*/  BSSY B1, `(.L_x_102) ;  /* 0x000003a000017945 */ /* 0x000fe80003800000 */
[----:B------:R-:W-:Y:S05]  /*be00*/  @!P3 BRA `(.L_x_103) ;  /* 0x0000000000e0b947 */ /* 0x000fea0003800000 */
[----:B------:R-:W1:Y:S01]  /*be10*/  S2R R6, SR_CgaCtaId ;  /* 0x0000000000067919 */ /* 0x000e620000008800 */
[----:B------:R-:W-:-:S04]  /*be20*/  MOV R5, 0x400 ;  /* 0x0000040000057802 */ /* 0x000fc80000000f00 */
[----:B-1----:R-:W-:Y:S02]  /*be30*/  LEA R7, R6, R5, 0x18 ;  /* 0x0000000506077211 */ /* 0x002fe400078ec0ff */
[----:B------:R-:W-:Y:S02]  /*be40*/  SHF.L.U32 R5, R3, 0x1f, RZ ;  /* 0x0000001f03057819 */ /* 0x000fe400000006ff */
[----:B------:R-:W-:-:S04]  /*be50*/  LEA R6, R2, R7, 0x3 ;  /* 0x0000000702067211 */ /* 0x000fc800078e18ff */
[----:B------:R-:W1:Y:S02]  /*be60*/  SYNCS.PHASECHK.TRANS64.TRYWAIT P4, [R6+URZ+0x38028], R5 ;  /* 0x03802805060075a7 */ /* 0x000e64000808017f */
[----:B-1----:R-:W-:Y:S05]  /*be70*/  @!P4 BRA `(.L_x_104) ;  /* 0x0000000c0000c947 */ /* 0x002fea0003800000 */
.L_x_124:
[----:B-1----:R-:W-:-:S04]  /*be80*/  @P2 MOV R5, 0x8000 ;  /* 0x0000800000052802 */ /* 0x002fc80000000f00 */
[----:B------:R1:W-:Y:S02]  /*be90*/  @P2 SYNCS.ARRIVE.TRANS64 RZ, [R6+URZ+0x38000], R5 ;  /* 0x0380000506ff29a7 */ /* 0x0003e4000800003f */
[----:B-1----:R-:W-:-:S04]  /*bea0*/  PRMT R5, R0, 0x9910, RZ ;  /* 0x0000991000057816 */ /* 0x002fc800000000ff */
[----:B------:R-:W-:-:S13]  /*beb0*/  ISETP.NE.AND P4, PT, R5, 0x2, PT ;  /* 0x000000020500780c */ /* 0x000fda0003f85270 */
[----:B------:R-:W-:Y:S05]  /*bec0*/  @P4 BRA `(.L_x_105) ;  /* 0x0000000000044947 */ /* 0x000fea0003800000 */
[----:B------:R-:W-:Y:S01]  /*bed0*/  BPT.TRAP 0x1 ;  /* 0x000000040000795c */ /* 0x000fe20000300000 */
.L_x_105:
[----:B------:R-:W-:Y:S05]  /*bee0*/  @P0 BRA `(.L_x_106) ;  /* 0x0000000000040947 */ /* 0x000fea0003800000 */
[----:B------:R-:W-:Y:S01]  /*bef0*/  BPT.TRAP 0x1 ;  /* 0x000000040000795c */ /* 0x000fe20000300000 */
.L_x_106:
[----:B------:R-:W-:Y:S01]  /*bf00*/  LEA R7, R2, R7, 0xf ;  /* 0x0000000702077211 */ /* 0x000fe200078e78ff */
[----:B------:R-:W-:Y:S01]  /*bf10*/  ULDC.64 UR4, c[0x0][0x198] ;  /* 0x0000660000047ab9 */ /* 0x000fe20000000a00 */
[----:B------:R-:W-:Y:S01]  /*bf20*/  R2UR UR41, R6 ;  /* 0x00000000062972ca */ /* 0x000fe200000e0000 */
[----:B------:R-:W-:Y:S01]  /*bf30*/  UIADD3 UR4, UP0, UR4, 0x1f0, URZ ;  /* 0x000001f004047890 */ /* 0x000fe2000ff1e03f */
[----:B------:R-:W-:Y:S01]  /*bf40*/  R2UR UR43, R8 ;  /* 0x00000000082b72ca */ /* 0x000fe200000e0000 */
[----:B------:R-:W-:Y:S01]  /*bf50*/  UMOV UR6, 0x0 ;  /* 0x0000000000067882 */ /* 0x000fe20000000000 */
[----:B------:R-:W-:Y:S01]  /*bf60*/  R2UR UR16, R7 ;  /* 0x00000000071072ca */ /* 0x000fe200000e0000 */
[----:B------:R-:W-:Y:S01]  /*bf70*/  UIADD3.X UR5, URZ, UR5, URZ, UP0, !UPT ;  /* 0x000000053f057290 */ /* 0x000fe200087fe43f */
[----:B------:R-:W-:Y:S01]  /*bf80*/  IADD3 R5, R2, 0x1, RZ ;  /* 0x0000000102057810 */ /* 0x000fe20007ffe0ff */
[----:B------:R-:W-:Y:S01]  /*bf90*/  UMOV UR7, 0x10000000 ;  /* 0x1000000000077882 */ /* 0x000fe20000000000 */
[----:B------:R-:W-:Y:S01]  /*bfa0*/  UMOV UR42, URZ ;  /* 0x0000003f002a7c82 */ /* 0x000fe20008000000 */
[----:B------:R-:W-:Y:S01]  /*bfb0*/  UMOV UR34, 0x40 ;  /* 0x0000004000227882 */ /* 0x000fe20000000000 */
[----:B------:R-:W-:Y:S01]  /*bfc0*/  UMOV UR36, UR44 ;  /* 0x0000002c00247c82 */ /* 0x000fe20008000000 */
[----:B------:R-:W-:Y:S01]  /*bfd0*/  UMOV UR37, UR45 ;  /* 0x0000002d00257c82 */ /* 0x000fe20008000000 */
[----:B------:R-:W-:Y:S01]  /*bfe0*/  UMOV UR26, 0x80 ;  /* 0x00000080001a7882 */ /* 0x000fe20000000000 */
[----:B------:R-:W-:Y:S01]  /*bff0*/  UIADD3 UR41, UR41, 0x38000, URZ ;  /* 0x0003800029297890 */ /* 0x000fe2000fffe03f */
[----:B------:R-:W-:Y:S01]  /*c000*/  ISETP.NE.AND P4, PT, R5, 0x5, PT ;  /* 0x000000050500780c */ /* 0x000fe20003f85270 */
[----:B------:R-:W-:-:S02]  /*c010*/  USHF.L.U32 UR43, UR43, 0x6, URZ ;  /* 0x000000062b2b7899 */ /* 0x000fc4000800063f */
[----:B------:R-:W-:Y:S01]  /*c020*/  UIADD3 UR40, UR16, 0x10000, URZ ;  /* 0x0001000010287890 */ /* 0x000fe2000fffe03f */
[----:B------:R-:W-:Y:S01]  /*c030*/  SEL R2, RZ, 0x1, P4 ;  /* 0x00000001ff027807 */ /* 0x000fe20002000000 */
[----:B------:R-:W-:Y:S02]  /*c040*/  UIADD3 UR32, UR16, 0x12000, URZ ;  /* 0x0001200010207890 */ /* 0x000fe4000fffe03f */
[----:B------:R-:W-:Y:S01]  /*c050*/  UIADD3 UR24, UR16, 0x14000, URZ ;  /* 0x0001400010187890 */ /* 0x000fe2000fffe03f */
[----:B------:R-:W-:Y:S01]  /*c060*/  LOP3.LUT R3, R3, R2, RZ, 0x3c, !PT ;  /* 0x0000000203037212 */ /* 0x000fe200078e3cff */
[----:B------:R-:W-:Y:S01]  /*c070*/  UIADD3 UR16, UR16, 0x16000, URZ ;  /* 0x0001600010107890 */ /* 0x000fe2000fffe03f */
[----:B------:R-:W-:Y:S01]  /*c080*/  SEL R2, R5, RZ, P4 ;  /* 0x000000ff05027207 */ /* 0x000fe20002000000 */
[----:B------:R-:W-:Y:S01]  /*c090*/  UMOV UR33, UR41 ;  /* 0x0000002900217c82 */ /* 0x000fe20008000000 */
[----:B------:R-:W-:Y:S01]  /*c0a0*/  UMOV UR35, UR43 ;  /* 0x0000002b00237c82 */ /* 0x000fe20008000000 */
        /* <DEDUP_REMOVED lines=14> */
.L_x_103:
[----:B------:R-:W-:Y:S05]  /*c190*/  BSYNC B1 ;  /* 0x0000000000017941 */ /* 0x000fea0003800000 */
.L_x_102:
[----:B------:R-:W-:Y:S01]  /*c1a0*/  ISETP.LT.OR P4, PT, R4, 0x4, !P3 ;  /* 0x000000040400780c */ /* 0x000fe20005f81670 */
[----:B------:R-:W-:-:S12]  /*c1b0*/  BSSY B1, `(.L_x_107) ;  /* 0x000003b000017945 */ /* 0x000fd80003800000 */
[----:B------:R-:W-:Y:S05]  /*c1c0*/  @P4 BRA `(.L_x_108) ;  /* 0x0000000000e44947 */ /* 0x000fea0003800000 */
[----:B------:R-:W1:Y:S01]  /*c1d0*/  S2R R6, SR_CgaCtaId ;  /* 0x0000000000067919 */ /* 0x000e620000008800 */
[----:B------:R-:W-:Y:S02]  /*c1e0*/  MOV R5, 0x400 ;  /* 0x0000040000057802 */ /* 0x000fe40000000f00 */
[----:B------:R-:W-:Y:S02]  /*c1f0*/  SHF.L.U32 R7, R3, 0x1f, RZ ;  /* 0x0000001f03077819 */ /* 0x000fe400000006ff */
[----:B-1----:R-:W-:-:S04]  /*c200*/  LEA R5, R6, R5, 0x18 ;  /* 0x0000000506057211 */ /* 0x002fc800078ec0ff */
[----:B------:R-:W-:-:S04]  /*c210*/  LEA R6, R2, R5, 0x3 ;  /* 0x0000000502067211 */ /* 0x000fc800078e18ff */
[----:B------:R-:W1:Y:S02]  /*c220*/  SYNCS.PHASECHK.TRANS64.TRYWAIT P4, [R6+URZ+0x38028], R7 ;  /* 0x03802807060075a7 */ /* 0x000e64000808017f */
[----:B-1----:R-:W-:Y:S05]  /*c230*/  @!P4 BRA `(.L_x_109) ;  /* 0x000000080024c947 */ /* 0x002fea0003800000 */
.L_x_125:
[----:B-1----:R-:W-:-:S04]  /*c240*/  @P1 MOV R7, 0x8000 ;  /* 0x0000800000071802 */ /* 0x002fc80000000f00 */
[----:B------:R1:W-:Y:S02]  /*c250*/  @P1 SYNCS.ARRIVE.TRANS64 RZ, [R6+URZ+0x38000], R7 ;  /* 0x0380000706ff19a7 */ /* 0x0003e4000800003f */
[----:B-1----:R-:W-:-:S04]  /*c260*/  PRMT R7, R0, 0x9910, RZ ;  /* 0x0000991000077816 */ /* 0x002fc800000000ff */
[----:B------:R-:W-:-:S13]  /*c270*/  ISETP.NE.AND P4, PT, R7, 0x2, PT ;  /* 0x000000020700780c */ /* 0x000fda0003f85270 */
[----:B------:R-:W-:Y:S05]  /*c280*/  @P4 BRA `(.L_x_110) ;  /* 0x0000000000044947 */ /* 0x000fea0003800000 */
[----:B------:R-:W-:Y:S01]  /*c290*/  BPT.TRAP 0x1 ;  /* 0x000000040000795c */ /* 0x000fe20000300000 */
.L_x_110:
[----:B------:R-:W-:Y:S05]  /*c2a0*/  @P0 BRA `(.L_x_111) ;  /* 0x0000000000040947 */ /* 0x000fea0003800000 */
[----:B------:R-:W-:Y:S01]  /*c2b0*/  BPT.TRAP 0x1 ;  /* 0x000000040000795c */ /* 0x000fe20000300000 */
.L_x_111:
        /* <DEDUP_REMOVED lines=17> */
[----:B------:R-:W-:Y:S01]  /*c3d0*/  UIADD3 UR40, UR16, 0x10000, URZ ;  /* 0x0001000010287890 */ /* 0x000fe2000fffe03f */
[----:B------:R-:W-:Y:S01]  /*c3e0*/  IADD3 R8, R8, 0x1, RZ ;  /* 0x0000000108087810 */ /* 0x000fe20007ffe0ff */
[----:B------:R-:W-:Y:S01]  /*c3f0*/  USHF.L.U32 UR43, UR43, 0x6, URZ ;  /* 0x000000062b2b7899 */ /* 0x000fe2000800063f */
[----:B------:R-:W-:Y:S01]  /*c400*/  SEL R6, RZ, 0x1, P4 ;  /* 0x00000001ff067807 */ /* 0x000fe20002000000 */
[----:B------:R-:W-:Y:S01]  /*c410*/  UIADD3 UR32, UR16, 0x12000, URZ ;  /* 0x0001200010207890 */ /* 0x000fe2000fffe03f */
[----:B------:R-:W-:Y:S01]  /*c420*/  SEL R2, R2, RZ, P4 ;  /* 0x000000ff02027207 */ /* 0x000fe20002000000 */
[----:B------:R-:W-:Y:S01]  /*c430*/  UIADD3 UR24, UR16, 0x14000, URZ ;  /* 0x0001400010187890 */ /* 0x000fe2000fffe03f */
[----:B------:R-:W-:Y:S01]  /*c440*/  LOP3.LUT R3, R3, R6, RZ, 0x3c, !PT ;  /* 0x0000000603037212 */ /* 0x000fe200078e3cff */
[----:B------:R-:W-:Y:S01]  /*c450*/  UIADD3 UR16, UR16, 0x16000, URZ ;  /* 0x0001600010107890 */ /* 0x000fe2000fffe03f */
        /* <DEDUP_REMOVED lines=16> */
.L_x_108:
[----:B------:R-:W-:Y:S05]  /*c560*/  BSYNC B1 ;  /* 0x0000000000017941 */ /* 0x000fea0003800000 */
.L_x_107:
[C---:B------:R-:W-:Y:S02]  /*c570*/  ISETP.GT.AND P4, PT, R4.reuse, 0x4, PT ;  /* 0x000000040400780c */ /* 0x040fe40003f84270 */
[----:B------:R-:W-:-:S11]  /*c580*/  IADD3 R4, R4, -0x2, RZ ;  /* 0xfffffffe04047810 */ /* 0x000fd60007ffe0ff */
[----:B------:R-:W-:Y:S05]  /*c590*/  @P4 BRA `(.L_x_112) ;  /* 0xfffffff800144947 */ /* 0x000fea000383ffff */
[----:B------:R-:W-:Y:S05]  /*c5a0*/  BSYNC B0 ;  /* 0x0000000000007941 */ /* 0x000fea0003800000 */
.L_x_101:
[----:B------:R-:W-:Y:S05]  /*c5b0*/  EXIT ;  /* 0x000000000000794d */ /* 0x000fea0003800000 */
.L_x_15:
[----:B-1----:R-:W-:-:S04]  /*c5c0*/  MOV R3, UR5 ;  /* 0x0000000500037c02 */ /* 0x002fc80008000f00 */
[----:B------:R1:W2:Y:S03]  /*c5d0*/  SYNCS.PHASECHK.TRANS64.TRYWAIT P1, [R3+URZ+0x38050], R4 ;  /* 0x03805004030075a7 */ /* 0x0002a6000802017f */
[----:B--2---:R-:W-:Y:S05]  /*c5e0*/  @!P1 NANOSLEEP.SYNCS 0x989680 ;  /* 0x009896800000995d */ /* 0x004fea0003900000 */
[----:B------:R-:W2:Y:S02]  /*c5f0*/  @!P1 SYNCS.PHASECHK.TRANS64 P1, [R3+URZ+0x38050], R4 ;  /* 0x03805004030095a7 */ /* 0x000ea4000802007f */
[----:B--2---:R-:W-:Y:S05]  /*c600*/  @!P1 BRA `(.L_x_15) ;  /* 0xfffffffc00ec9947 */ /* 0x004fea000383ffff */
[----:B------:R-:W-:Y:S05]  /*c610*/  BRA `(.L_x_113) ;  /* 0xffffff48003c7947 */ /* 0x000fea000383ffff */
.L_x_17:
[----:B--2---:R-:W-:-:S04]  /*c620*/  MOV R0, UR61 ;  /* 0x0000003d00007c02 */ /* 0x004fc80008000f00 */
[----:B------:R2:W3:Y:S03]  /*c630*/  SYNCS.PHASECHK.TRANS64.TRYWAIT P1, [R0+URZ+0x38000], R19 ;  /* 0x03800013000075a7 */ /* 0x0004e6000802017f */
[----:B---3--:R-:W-:Y:S05]  /*c640*/  @!P1 NANOSLEEP.SYNCS 0x989680 ;  /* 0x009896800000995d */ /* 0x008fea0003900000 */
[----:B------:R-:W3:Y:S02]  /*c650*/  @!P1 SYNCS.PHASECHK.TRANS64 P1, [R0+URZ+0x38000], R19 ;  /* 0x03800013000095a7 */ /* 0x000ee4000802007f */
[----:B---3--:R-:W-:Y:S05]  /*c660*/  @!P1 BRA `(.L_x_17) ;  /* 0xfffffffc00ec9947 */ /* 0x008fea000383ffff */
[----:B------:R-:W-:Y:S05]  /*c670*/  BRA `(.L_x_114) ;  /* 0xffffff4800447947 */ /* 0x000fea000383ffff */
.L_x_18:
[----:B------:R-:W-:-:S13]  /*c680*/  R2UR UR4, R12 ;  /* 0x000000000c0472ca */ /* 0x000fda00000e0000 */
[----:B-1----:R-:W-:-:S04]  /*c690*/  MOV R3, UR4 ;  /* 0x0000000400037c02 */ /* 0x002fc80008000f00 */
[----:B------:R1:W2:Y:S03]  /*c6a0*/  SYNCS.PHASECHK.TRANS64.TRYWAIT P1, [R3+URZ+-0x8], R0 ;  /* 0xfffff800030075a7 */ /* 0x0002a6000802017f */
[----:B--2---:R-:W-:Y:S05]  /*c6b0*/  @!P1 NANOSLEEP.SYNCS 0x989680 ;  /* 0x009896800000995d */ /* 0x004fea0003900000 */
[----:B------:R-:W2:Y:S02]  /*c6c0*/  @!P1 SYNCS.PHASECHK.TRANS64 P1, [R3+URZ+-0x8], R0 ;  /* 0xfffff800030095a7 */ /* 0x000ea4000802007f */
[----:B--2---:R-:W-:Y:S05]  /*c6d0*/  @!P1 BRA `(.L_x_18) ;  /* 0xfffffffc00e89947 */ /* 0x004fea000383ffff */
[----:B------:R-:W-:Y:S05]  /*c6e0*/  BRA `(.L_x_115) ;  /* 0xffffff4800447947 */ /* 0x000fea000383ffff */
.L_x_20:
[----:B-1----:R-:W-:-:S04]  /*c6f0*/  MOV R20, UR61 ;  /* 0x0000003d00147c02 */ /* 0x002fc80008000f00 */
[----:B------:R1:W2:Y:S03]  /*c700*/  SYNCS.PHASECHK.TRANS64.TRYWAIT P1, [R20+URZ+0x38008], R19 ;  /* 0x03800813140075a7 */ /* 0x0002a6000802017f */
[----:B--2---:R-:W-:Y:S05]  /*c710*/  @!P1 NANOSLEEP.SYNCS 0x989680 ;  /* 0x009896800000995d */ /* 0x004fea0003900000 */
[----:B------:R-:W2:Y:S02]  /*c720*/  @!P1 SYNCS.PHASECHK.TRANS64 P1, [R20+URZ+0x38008], R19 ;  /* 0x03800813140095a7 */ /* 0x000ea4000802007f */
[----:B--2---:R-:W-:Y:S05]  /*c730*/  @!P1 BRA `(.L_x_20) ;  /* 0xfffffffc00ec9947 */ /* 0x004fea000383ffff */
[----:B------:R-:W-:Y:S05]  /*c740*/  BRA `(.L_x_116) ;  /* 0xffffff68007c7947 */ /* 0x000fea000383ffff */
.L_x_25:
[----:B-1----:R-:W-:-:S04]  /*c750*/  MOV R17, UR5 ;  /* 0x0000000500117c02 */ /* 0x002fc80008000f00 */
[----:B------:R1:W2:Y:S03]  /*c760*/  SYNCS.PHASECHK.TRANS64.TRYWAIT P2, [R17+URZ+0x38000], R14 ;  /* 0x0380000e110075a7 */ /* 0x0002a6000804017f */
[----:B--2---:R-:W-:Y:S05]  /*c770*/  @!P2 NANOSLEEP.SYNCS 0x989680 ;  /* 0x009896800000a95d */ /* 0x004fea0003900000 */
[----:B------:R-:W2:Y:S02]  /*c780*/  @!P2 SYNCS.PHASECHK.TRANS64 P2, [R17+URZ+0x38000], R14 ;  /* 0x0380000e1100a5a7 */ /* 0x000ea4000804007f */
[----:B--2---:R-:W-:Y:S05]  /*c790*/  @!P2 BRA `(.L_x_25) ;  /* 0xfffffffc00eca947 */ /* 0x004fea000383ffff */
[----:B------:R-:W-:Y:S05]  /*c7a0*/  BRA `(.L_x_117) ;  /* 0xffffff6c00687947 */ /* 0x000fea000383ffff */
.L_x_29:
[----:B-1----:R-:W-:-:S04]  /*c7b0*/  MOV R18, UR5 ;  /* 0x0000000500127c02 */ /* 0x002fc80008000f00 */
[----:B------:R1:W2:Y:S03]  /*c7c0*/  SYNCS.PHASECHK.TRANS64.TRYWAIT P2, [R18+URZ+0x38000], R19 ;  /* 0x03800013120075a7 */ /* 0x0002a6000804017f */
[----:B--2---:R-:W-:Y:S05]  /*c7d0*/  @!P2 NANOSLEEP.SYNCS 0x989680 ;  /* 0x009896800000a95d */ /* 0x004fea0003900000 */
[----:B------:R-:W2:Y:S02]  /*c7e0*/  @!P2 SYNCS.PHASECHK.TRANS64 P2, [R18+URZ+0x38000], R19 ;  /* 0x038000131200a5a7 */ /* 0x000ea4000804007f */
[----:B--2---:R-:W-:Y:S05]  /*c7f0*/  @!P2 BRA `(.L_x_29) ;  /* 0xfffffffc00eca947 */ /* 0x004fea000383ffff */
[----:B------:R-:W-:Y:S05]  /*c800*/  BRA `(.L_x_28) ;  /* 0xffffff8c00507947 */ /* 0x000fea000383ffff */
.L_x_37:
[----:B-1----:R-:W-:-:S04]  /*c810*/  MOV R17, UR5 ;  /* 0x0000000500117c02 */ /* 0x002fc80008000f00 */
[----:B------:R1:W2:Y:S03]  /*c820*/  SYNCS.PHASECHK.TRANS64.TRYWAIT P2, [R17+URZ+0x38000], R14 ;  /* 0x0380000e110075a7 */ /* 0x0002a6000804017f */
[----:B--2---:R-:W-:Y:S05]  /*c830*/  @!P2 NANOSLEEP.SYNCS 0x989680 ;  /* 0x009896800000a95d */ /* 0x004fea0003900000 */
[----:B------:R-:W2:Y:S02]  /*c840*/  @!P2 SYNCS.PHASECHK.TRANS64 P2, [R17+URZ+0x38000], R14 ;  /* 0x0380000e1100a5a7 */ /* 0x000ea4000804007f */
[----:B--2---:R-:W-:Y:S05]  /*c850*/  @!P2 BRA `(.L_x_37) ;  /* 0xfffffffc00eca947 */ /* 0x004fea000383ffff */
[----:B------:R-:W-:Y:S05]  /*c860*/  BRA `(.L_x_118) ;  /* 0xffffff9000647947 */ /* 0x000fea000383ffff */
.L_x_41:
[----:B-1----:R-:W-:-:S04]  /*c870*/  MOV R18, UR5 ;  /* 0x0000000500127c02 */ /* 0x002fc80008000f00 */
[----:B------:R1:W2:Y:S03]  /*c880*/  SYNCS.PHASECHK.TRANS64.TRYWAIT P2, [R18+URZ+0x38000], R19 ;  /* 0x03800013120075a7 */ /* 0x0002a6000804017f */
[----:B--2---:R-:W-:Y:S05]  /*c890*/  @!P2 NANOSLEEP.SYNCS 0x989680 ;  /* 0x009896800000a95d */ /* 0x004fea0003900000 */
[----:B------:R-:W2:Y:S02]  /*c8a0*/  @!P2 SYNCS.PHASECHK.TRANS64 P2, [R18+URZ+0x38000], R19 ;  /* 0x038000131200a5a7 */ /* 0x000ea4000804007f */
[----:B--2---:R-:W-:Y:S05]  /*c8b0*/  @!P2 BRA `(.L_x_41) ;  /* 0xfffffffc00eca947 */ /* 0x004fea000383ffff */
[----:B------:R-:W-:Y:S05]  /*c8c0*/  BRA `(.L_x_40) ;  /* 0xffffffb400207947 */ /* 0x000fea000383ffff */
.L_x_57:
[----:B------:R-:W-:-:S13]  /*c8d0*/  R2UR UR4, R12 ;  /* 0x000000000c0472ca */ /* 0x000fda00000e0000 */
[----:B-1----:R-:W-:-:S04]  /*c8e0*/  MOV R5, UR4 ;  /* 0x0000000400057c02 */ /* 0x002fc80008000f00 */
[----:B------:R1:W2:Y:S03]  /*c8f0*/  SYNCS.PHASECHK.TRANS64.TRYWAIT P0, [R5+URZ+0x8], R0 ;  /* 0x00000800050075a7 */ /* 0x0002a6000800017f */
[----:B--2---:R-:W-:Y:S05]  /*c900*/  @!P0 NANOSLEEP.SYNCS 0x989680 ;  /* 0x009896800000895d */ /* 0x004fea0003900000 */
[----:B------:R-:W2:Y:S02]  /*c910*/  @!P0 SYNCS.PHASECHK.TRANS64 P0, [R5+URZ+0x8], R0 ;  /* 0x00000800050085a7 */ /* 0x000ea4000800007f */
[----:B--2---:R-:W-:Y:S05]  /*c920*/  @!P0 BRA `(.L_x_57) ;  /* 0xfffffffc00e88947 */ /* 0x004fea000383ffff */
[----:B------:R-:W-:Y:S05]  /*c930*/  BRA `(.L_x_119) ;  /* 0xffffffc000347947 */ /* 0x000fea000383ffff */
.L_x_83:
[----:B--2---:R2:W4:Y:S02]  /*c940*/  SYNCS.PHASECHK.TRANS64.TRYWAIT P0, [R4+URZ+0x38060], R3 ;  /* 0x03806003040075a7 */ /* 0x004524000800017f */
[----:B----4-:R-:W-:Y:S05]  /*c950*/  @!P0 NANOSLEEP.SYNCS 0x989680 ;  /* 0x009896800000895d */ /* 0x010fea0003900000 */
[----:B------:R-:W4:Y:S02]  /*c960*/  @!P0 SYNCS.PHASECHK.TRANS64 P0, [R4+URZ+0x38060], R3 ;  /* 0x03806003040085a7 */ /* 0x000f24000800007f */
[----:B----4-:R-:W-:Y:S05]  /*c970*/  @!P0 BRA `(.L_x_83) ;  /* 0xfffffffc00f08947 */ /* 0x010fea000383ffff */
[----:B------:R-:W-:Y:S05]  /*c980*/  BRA `(.L_x_120) ;  /* 0xffffffe400647947 */ /* 0x000fea000383ffff */
.L_x_88:
[----:B-1----:R1:W2:Y:S02]  /*c990*/  SYNCS.PHASECHK.TRANS64.TRYWAIT P0, [R2+URZ+0x38028], R5 ;  /* 0x03802805020075a7 */ /* 0x0022a4000800017f */
[----:B--2---:R-:W-:Y:S05]  /*c9a0*/  @!P0 NANOSLEEP.SYNCS 0x989680 ;  /* 0x009896800000895d */ /* 0x004fea0003900000 */
[----:B------:R-:W2:Y:S02]  /*c9b0*/  @!P0 SYNCS.PHASECHK.TRANS64 P0, [R2+URZ+0x38028], R5 ;  /* 0x03802805020085a7 */ /* 0x000ea4000800007f */
[----:B--2---:R-:W-:Y:S05]  /*c9c0*/  @!P0 BRA `(.L_x_88) ;  /* 0xfffffffc00f08947 */ /* 0x004fea000383ffff */
[----:B------:R-:W-:Y:S05]  /*c9d0*/  BRA `(.L_x_121) ;  /* 0xffffffe800347947 */ /* 0x000fea000383ffff */
.L_x_93:
[----:B-1----:R1:W2:Y:S02]  /*c9e0*/  SYNCS.PHASECHK.TRANS64.TRYWAIT P0, [R5+URZ+0x38060], R6 ;  /* 0x03806006050075a7 */ /* 0x0022a4000800017f */
[----:B--2---:R-:W-:Y:S05]  /*c9f0*/  @!P0 NANOSLEEP.SYNCS 0x989680 ;  /* 0x009896800000895d */ /* 0x004fea0003900000 */
[----:B------:R-:W2:Y:S02]  /*ca00*/  @!P0 SYNCS.PHASECHK.TRANS64 P0, [R5+URZ+0x38060], R6 ;  /* 0x03806006050085a7 */ /* 0x000ea4000800007f */
[----:B--2---:R-:W-:Y:S05]  /*ca10*/  @!P0 BRA `(.L_x_93) ;  /* 0xfffffffc00f08947 */ /* 0x004fea000383ffff */
[----:B------:R-:W-:Y:S05]  /*ca20*/  BRA `(.L_x_122) ;  /* 0xffffffec00047947 */ /* 0x000fea000383ffff */
.L_x_98:
[----:B-1----:R1:W2:Y:S02]  /*ca30*/  SYNCS.PHASECHK.TRANS64.TRYWAIT P0, [R4+URZ+0x38028], R7 ;  /* 0x03802807040075a7 */ /* 0x0022a4000800017f */
[----:B--2---:R-:W-:Y:S05]  /*ca40*/  @!P0 NANOSLEEP.SYNCS 0x989680 ;  /* 0x009896800000895d */ /* 0x004fea0003900000 */
[----:B------:R-:W2:Y:S02]  /*ca50*/  @!P0 SYNCS.PHASECHK.TRANS64 P0, [R4+URZ+0x38028], R7 ;  /* 0x03802807040085a7 */ /* 0x000ea4000800007f */
[----:B--2---:R-:W-:Y:S05]  /*ca60*/  @!P0 BRA `(.L_x_98) ;  /* 0xfffffffc00f08947 */ /* 0x004fea000383ffff */
[----:B------:R-:W-:Y:S05]  /*ca70*/  BRA `(.L_x_123) ;  /* 0xffffffec00e07947 */ /* 0x000fea000383ffff */
.L_x_104:
[----:B-1----:R1:W2:Y:S02]  /*ca80*/  SYNCS.PHASECHK.TRANS64.TRYWAIT P4, [R6+URZ+0x38028], R5 ;  /* 0x03802805060075a7 */ /* 0x0022a4000808017f */
[----:B--2---:R-:W-:Y:S05]  /*ca90*/  @!P4 NANOSLEEP.SYNCS 0x989680 ;  /* 0x009896800000c95d */ /* 0x004fea0003900000 */
[----:B------:R-:W2:Y:S02]  /*caa0*/  @!P4 SYNCS.PHASECHK.TRANS64 P4, [R6+URZ+0x38028], R5 ;  /* 0x038028050600c5a7 */ /* 0x000ea4000808007f */
[----:B--2---:R-:W-:Y:S05]  /*cab0*/  @!P4 BRA `(.L_x_104) ;  /* 0xfffffffc00f0c947 */ /* 0x004fea000383ffff */
[----:B------:R-:W-:Y:S05]  /*cac0*/  BRA `(.L_x_124) ;  /* 0xfffffff000ec7947 */ /* 0x000fea000383ffff */
.L_x_109:
[----:B-1----:R1:W2:Y:S02]  /*cad0*/  SYNCS.PHASECHK.TRANS64.TRYWAIT P4, [R6+URZ+0x38028], R7 ;  /* 0x03802807060075a7 */ /* 0x0022a4000808017f */
[----:B--2---:R-:W-:Y:S05]  /*cae0*/  @!P4 NANOSLEEP.SYNCS 0x989680 ;  /* 0x009896800000c95d */ /* 0x004fea0003900000 */
[----:B------:R-:W2:Y:S02]  /*caf0*/  @!P4 SYNCS.PHASECHK.TRANS64 P4, [R6+URZ+0x38028], R7 ;  /* 0x038028070600c5a7 */ /* 0x000ea4000808007f */
[----:B--2---:R-:W-:Y:S05]  /*cb00*/  @!P4 BRA `(.L_x_109) ;  /* 0xfffffffc00f0c947 */ /* 0x004fea000383ffff */
[----:B------:R-:W-:Y:S05]  /*cb10*/  BRA `(.L_x_125) ;  /* 0xfffffff400c87947 */ /* 0x000fea000383ffff */
        .weak           $__internal_0_$__cuda_sm20_rcp_rn_f32_slowpath
        .type           $__internal_0_$__cuda_sm20_rcp_rn_f32_slowpath,@function
        .size           $__internal_0_$__cuda_sm20_rcp_rn_f32_slowpath,(.L_x_131 - $__internal_0_$__cuda_sm20_rcp_rn_f32_slowpath)
$__internal_0_$__cuda_sm20_rcp_rn_f32_slowpath:
[----:B------:R-:W-:Y:S01]  /*cb20*/  SHF.L.U32 R0, R3, 0x1, RZ ;  /* 0x0000000103007819 */ /* 0x000fe200000006ff */
[----:B------:R-:W-:Y:S03]  /*cb30*/  BSSY B2, `(.L_x_126) ;  /* 0x0000030000027945 */ /* 0x000fe60003800000 */
[----:B------:R-:W-:-:S04]  /*cb40*/  SHF.R.U32.HI R18, RZ, 0x18, R0 ;  /* 0x00000018ff127819 */ /* 0x000fc80000011600 */
[----:B------:R-:W-:-:S13]  /*cb50*/  ISETP.NE.U32.AND P0, PT, R18, RZ, PT ;  /* 0x000000ff1200720c */ /* 0x000fda0003f05070 */
[----:B------:R-:W-:Y:S05]  /*cb60*/  @P0 BRA `(.L_x_127) ;  /* 0x0000000000280947 */ /* 0x000fea0003800000 */
[----:B------:R-:W-:-:S04]  /*cb70*/  SHF.L.U32 R0, R3, 0x1, RZ ;  /* 0x0000000103007819 */ /* 0x000fc800000006ff */
[----:B------:R-:W-:-:S13]  /*cb80*/  ISETP.NE.AND P0, PT, R0, RZ, PT ;  /* 0x000000ff0000720c */ /* 0x000fda0003f05270 */
[----:B------:R-:W-:Y:S01]  /*cb90*/  @P0 FFMA R5, R3, 1.84467440737095516160e+19, RZ ;  /* 0x5f80000003050823 */ /* 0x000fe200000000ff */
[----:B------:R-:W-:Y:S08]  /*cba0*/  @!P0 MUFU.RCP R4, R3 ;  /* 0x0000000300048308 */ /* 0x000ff00000001000 */
[----:B------:R-:W1:Y:S02]  /*cbb0*/  @P0 MUFU.RCP R0, R5 ;  /* 0x0000000500000308 */ /* 0x000e640000001000 */
[----:B-1----:R-:W-:-:S04]  /*cbc0*/  @P0 FFMA R10, R5, R0, -1 ;  /* 0xbf800000050a0423 */ /* 0x002fc80000000000 */
[----:B------:R-:W-:-:S04]  /*cbd0*/  @P0 FADD.FTZ R11, -R10, -RZ ;  /* 0x800000ff0a0b0221 */ /* 0x000fc80000010100 */
[----:B------:R-:W-:-:S04]  /*cbe0*/  @P0 FFMA R0, R0, R11, R0 ;  /* 0x0000000b00000223 */ /* 0x000fc80000000000 */
[----:B------:R-:W-:Y:S01]  /*cbf0*/  @P0 FFMA R4, R0, 1.84467440737095516160e+19, RZ ;  /* 0x5f80000000040823 */ /* 0x000fe200000000ff */
[----:B------:R-:W-:Y:S06]  /*cc00*/  BRA `(.L_x_128) ;  /* 0x0000000000887947 */ /* 0x000fec0003800000 */
.L_x_127:
[----:B------:R-:W-:-:S04]  /*cc10*/  IADD3 R20, R18, -0xfd, RZ ;  /* 0xffffff0312147810 */ /* 0x000fc80007ffe0ff */
[----:B------:R-:W-:-:S13]  /*cc20*/  ISETP.GT.U32.AND P0, PT, R20, 0x1, PT ;  /* 0x000000011400780c */ /* 0x000fda0003f04070 */
[----:B------:R-:W-:Y:S05]  /*cc30*/  @P0 BRA `(.L_x_129) ;  /* 0x0000000000780947 */ /* 0x000fea0003800000 */
[----:B------:R-:W-:Y:S02]  /*cc40*/  LOP3.LUT R0, R3, 0x7fffff, RZ, 0xc0, !PT ;  /* 0x007fffff03007812 */ /* 0x000fe400078ec0ff */
[----:B------:R-:W-:Y:S02]  /*cc50*/  MOV R11, 0x3 ;  /* 0x00000003000b7802 */ /* 0x000fe40000000f00 */
[----:B------:R-:W-:Y:S02]  /*cc60*/  LOP3.LUT R0, R0, 0x3f800000, RZ, 0xfc, !PT ;  /* 0x3f80000000007812 */ /* 0x000fe400078efcff */
[----:B------:R-:W-:Y:S02]  /*cc70*/  SHF.L.U32 R11, R11, R20, RZ ;  /* 0x000000140b0b7219 */ /* 0x000fe400000006ff */
[----:B------:R-:W1:Y:S02]  /*cc80*/  MUFU.RCP R5, R0 ;  /* 0x0000000000057308 */ /* 0x000e640000001000 */
[----:B-1----:R-:W-:-:S04]  /*cc90*/  FFMA R4, R0, R5, -1 ;  /* 0xbf80000000047423 */ /* 0x002fc80000000005 */
[----:B------:R-:W-:-:S04]  /*cca0*/  FADD.FTZ R4, -R4, -RZ ;  /* 0x800000ff04047221 */ /* 0x000fc80000010100 */
[CCC-:B------:R-:W-:Y:S01]  /*ccb0*/  FFMA.RM R10, R5.reuse, R4.reuse, R5.reuse ;  /* 0x00000004050a7223 */ /* 0x1c0fe20000004005 */
[----:B------:R-:W-:-:S04]  /*ccc0*/  FFMA.RP R5, R5, R4, R5 ;  /* 0x0000000405057223 */ /* 0x000fc80000008005 */
[C---:B------:R-:W-:Y:S02]  /*ccd0*/  LOP3.LUT R4, R10.reuse, 0x7fffff, RZ, 0xc0, !PT ;  /* 0x007fffff0a047812 */ /* 0x040fe400078ec0ff */
[----:B------:R-:W-:Y:S02]  /*cce0*/  FSETP.NEU.FTZ.AND P0, PT, R10, R5, PT ;  /* 0x000000050a00720b */ /* 0x000fe40003f1d000 */
[----:B------:R-:W-:Y:S02]  /*ccf0*/  LOP3.LUT R4, R4, 0x800000, RZ, 0xfc, !PT ;  /* 0x0080000004047812 */ /* 0x000fe400078efcff */
[----:B------:R-:W-:Y:S02]  /*cd00*/  SEL R5, RZ, 0xffffffff, !P0 ;  /* 0xffffffffff057807 */ /* 0x000fe40004000000 */
[----:B------:R-:W-:Y:S02]  /*cd10*/  LOP3.LUT R11, R11, R4, RZ, 0xc0, !PT ;  /* 0x000000040b0b7212 */ /* 0x000fe400078ec0ff */
[----:B------:R-:W-:-:S02]  /*cd20*/  IADD3 R5, -R5, RZ, RZ ;  /* 0x000000ff05057210 */ /* 0x000fc40007ffe1ff */
[-C--:B------:R-:W-:Y:S02]  /*cd30*/  SHF.R.U32.HI R11, RZ, R20.reuse, R11 ;  /* 0x00000014ff0b7219 */ /* 0x080fe4000001160b */
[----:B------:R-:W-:Y:S02]  /*cd40*/  LOP3.LUT P1, RZ, R5, R20, R4, 0xf8, !PT ;  /* 0x0000001405ff7212 */ /* 0x000fe4000782f804 */
[C---:B------:R-:W-:Y:S02]  /*cd50*/  LOP3.LUT P0, RZ, R11.reuse, 0x1, RZ, 0xc0, !PT ;  /* 0x000000010bff7812 */ /* 0x040fe4000780c0ff */
[----:B------:R-:W-:Y:S02]  /*cd60*/  LOP3.LUT P2, RZ, R11, 0x2, RZ, 0xc0, !PT ;  /* 0x000000020bff7812 */ /* 0x000fe4000784c0ff */
[----:B------:R-:W-:Y:S02]  /*cd70*/  IADD3 R5, R18, -0xfc, RZ ;  /* 0xffffff0412057810 */ /* 0x000fe40007ffe0ff */
[----:B------:R-:W-:-:S02]  /*cd80*/  PLOP3.LUT P0, PT, P0, P1, P2, 0xe0, 0x0 ;  /* 0x000000000000781c */ /* 0x000fc40000703c20 */
[----:B------:R-:W-:Y:S02]  /*cd90*/  LOP3.LUT P1, RZ, R3, 0x7fffff, RZ, 0xc0, !PT ;  /* 0x007fffff03ff7812 */ /* 0x000fe4000782c0ff */
[----:B------:R-:W-:Y:S02]  /*cda0*/  SEL R0, RZ, 0x1, !P0 ;  /* 0x00000001ff007807 */ /* 0x000fe40004000000 */
[----:B------:R-:W-:Y:S02]  /*cdb0*/  SHF.R.U32.HI R4, RZ, R5, R4 ;  /* 0x00000005ff047219 */ /* 0x000fe40000011604 */
[----:B------:R-:W-:-:S04]  /*cdc0*/  IADD3 R0, -R0, RZ, RZ ;  /* 0x000000ff00007210 */ /* 0x000fc80007ffe1ff */
[----:B------:R-:W-:-:S13]  /*cdd0*/  ISETP.GE.AND P0, PT, R0, RZ, PT ;  /* 0x000000ff0000720c */ /* 0x000fda0003f06270 */
[----:B------:R-:W-:-:S04]  /*cde0*/  @!P0 IADD3 R4, R4, 0x1, RZ ;  /* 0x0000000104048810 */ /* 0x000fc80007ffe0ff */
[----:B------:R-:W-:-:S04]  /*cdf0*/  @!P1 SHF.L.U32 R4, R4, 0x1, RZ ;  /* 0x0000000104049819 */ /* 0x000fc800000006ff */
[----:B------:R-:W-:Y:S01]  /*ce00*/  LOP3.LUT R4, R4, 0x80000000, R3, 0xf8, !PT ;  /* 0x8000000004047812 */ /* 0x000fe200078ef803 */
[----:B------:R-:W-:Y:S06]  /*ce10*/  BRA `(.L_x_128) ;  /* 0x0000000000047947 */ /* 0x000fec0003800000 */
.L_x_129:
[----:B------:R1:W2:Y:S02]  /*ce20*/  MUFU.RCP R4, R3 ;  /* 0x0000000300047308 */ /* 0x0002a40000001000 */
.L_x_128:
[----:B------:R-:W-:Y:S05]  /*ce30*/  BSYNC B2 ;  /* 0x0000000000027941 */ /* 0x000fea0003800000 */
.L_x_126:
[----:B--2---:R-:W-:Y:S02]  /*ce40*/  MOV R0, R4 ;  /* 0x0000000400007202 */ /* 0x004fe40000000f00 */
[----:B------:R-:W-:Y:S02]  /*ce50*/  MOV R4, R15 ;  /* 0x0000000f00047202 */ /* 0x000fe40000000f00 */
[----:B------:R-:W-:-:S04]  /*ce60*/  MOV R5, 0x0 ;  /* 0x0000000000057802 */ /* 0x000fc80000000f00 */
[----:B-1----:R-:W-:Y:S05]  /*ce70*/  RET.REL.NODEC R4 `(_ZN7cutlass13device_kernelINS_4fmha6kernel28FmhaKernelTmaWarpSpecializedINS1_10collective30FmhaMainloopTmaWarpSpecializedINS_6half_tEffN4cute5tupleIJNS7_1CILi128EEENS9_ILi64EEENS9_ILi256EEEEEENS8_IJiNS9_ILi1EEENS8_IJiiEEEEEESG_SG_NS4_14ResidualFusionEJEEENS4_15FmhaFwdEpilogueIS6_fNS8_IJSB_SC_SB_EEEEENS2_23IndividualTileSchedulerEJEEEEEvNT_6ParamsE) ;  /* 0xffffff3004607950 */ /* 0x002fea0003c3ffff */
.L_x_130:
[----:B------:R-:W-:-:S00]  /*ce80*/  BRA `(.L_x_130) ;  /* 0xfffffffc00fc7947 */ /* 0x000fc0000383ffff */
[----:B------:R-:W-:-:S00]  /*ce90*/  NOP ;  /* 0x0000000000007918 */ /* 0x000fc00000000000 */
        /* <DEDUP_REMOVED lines=14> */
.L_x_131:


//--------------------- .nv.global.init           --------------------------
	.section	.nv.global.init,"aw",@progbits
.nv.global.init:
	.type		$str$24,@object
	.size		$str$24,($str$25 - $str$24)
$str$24:
        /*0000*/ 	.byte	0x28, 0x61, 0x64, 0x64, 0x72, 0x65, 0x73, 0x73, 0x20, 0x26, 0x20, 0x6d, 0x61, 0x73, 0x6b, 0x29
        /*0010*/ 	.byte	0x20, 0x3d, 0x3d, 0x20, 0x30, 0x00
	.type		$str$25,@object
	.size		$str$25,(__unnamed_1 - $str$25)
$str$25:
        /*0016*/ 	.byte	0x2f, 0x74, 0x6d, 0x70, 0x2f, 0x63, 0x75, 0x74, 0x6c, 0x61, 0x73, 0x73, 0x5f, 0x73, 0x77, 0x65
        /*0026*/ 	.byte	0x65, 0x70, 0x5f, 0x73, 0x72, 0x63, 0x2f, 0x69, 0x6e, 0x63, 0x6c, 0x75, 0x64, 0x65, 0x2f, 0x63
        /*0036*/ 	.byte	0x75, 0x74, 0x65, 0x2f, 0x70, 0x6f, 0x69, 0x6e, 0x74, 0x65, 0x72, 0x5f, 0x66, 0x6c, 0x61, 0x67
        /*0046*/ 	.byte	0x67, 0x65, 0x64, 0x2e, 0x68, 0x70, 0x70, 0x00
	.type		__unnamed_1,@object
	.size		__unnamed_1,(__unnamed_2 - __unnamed_1)
__unnamed_1:
        /*004e*/ 	.byte	0x61, 0x75, 0x74, 0x6f, 0x20, 0x63, 0x75, 0x74, 0x65, 0x3a, 0x3a, 0x61, 0x73, 0x5f, 0x70, 0x6f
        /* <DEDUP_REMOVED lines=27> */
        /*020e*/ 	.byte	0x3e, 0x3e, 0x3e, 0x3e, 0x3e, 0x5d, 0x00
	.type		__unnamed_2,@object
	.size		__unnamed_2,(.L_1 - __unnamed_2)
__unnamed_2:
        /* <DEDUP_REMOVED lines=29> */
.L_1:


//--------------------- .nv.shared._ZN7cutlass13device_kernelINS_4fmha6kernel28FmhaKernelTmaWarpSpecializedINS1_10collective30FmhaMainloopTmaWarpSpecializedINS_6half_tEffN4cute5tupleIJNS7_1CILi128EEENS9_ILi64EEENS9_ILi256EEEEEENS8_IJiNS9_ILi1EEENS8_IJiiEEEEEESG_SG_NS4_14ResidualFusionEJEEENS4_15FmhaFwdEpilogueIS6_fNS8_IJSB_SC_SB_EEEEENS2_23IndividualTileSchedulerEJEEEEEvNT_6ParamsE --------------------------
	.section	.nv.shared._ZN7cutlass13device_kernelINS_4fmha6kernel28FmhaKernelTmaWarpSpecializedINS1_10collective30FmhaMainloopTmaWarpSpecializedINS_6half_tEffN4cute5tupleIJNS7_1CILi128EEENS9_ILi64EEENS9_ILi256EEEEEENS8_IJiNS9_ILi1EEENS8_IJiiEEEEEESG_SG_NS4_14ResidualFusionEJEEENS4_15FmhaFwdEpilogueIS6_fNS8_IJSB_SC_SB_EEEEENS2_23IndividualTileSchedulerEJEEEEEvNT_6ParamsE,"aw",@nobits
	.sectionflags	@""
	.align	16
	.zero		1024


//--------------------- .nv.shared.reserved.0     --------------------------
	.section	.nv.shared.reserved.0,"aw",@nobits
	.weak		__nv_reservedSMEM_offset_0_alias
	.size		__nv_reservedSMEM_offset_0_alias, 0, 0
	.other		__nv_reservedSMEM_offset_0_alias,@"STO_CUDA_RESERVED_SHARED STV_DEFAULT"
__nv_reservedSMEM_offset_0_alias:
	.zero		0


//--------------------- .nv.global                --------------------------
	.section	.nv.global,"aw",@nobits
.nv.global:
	.type		_ZN39_INTERNAL_c3a141d0_4_k_cu_e16ec029_33184cute1_E,@object
	.size		_ZN39_INTERNAL_c3a141d0_4_k_cu_e16ec029_33184cute1_E,(_ZN39_INTERNAL_c3a141d0_4_k_cu_e16ec029_33184cuda3std3__45__cpo6cbeginE - _ZN39_INTERNAL_c3a141d0_4_k_cu_e16ec029_33184cute1_E)
_ZN39_INTERNAL_c3a141d0_4_k_cu_e16ec029_33184cute1_E:
	.zero		1
	.type		_ZN39_INTERNAL_c3a141d0_4_k_cu_e16ec029_33184cuda3std3__45__cpo6cbeginE,@object
	.size		_ZN39_INTERNAL_c3a141d0_4_k_cu_e16ec029_33184cuda3std3__45__cpo6cbeginE,(_ZN39_INTERNAL_c3a141d0_4_k_cu_e16ec029_33184cuda3std3__48in_placeE - _ZN39_INTERNAL_c3a141d0_4_k_cu_e16ec029_33184cuda3std3__45__cpo6cbeginE)
_ZN39_INTERNAL_c3a141d0_4_k_cu_e16ec029_33184cuda3std3__45__cpo6cbeginE:
	.zero		1
	.type		_ZN39_INTERNAL_c3a141d0_4_k_cu_e16ec029_33184cuda3std3__48in_placeE,@object
	.size		_ZN39_INTERNAL_c3a141d0_4_k_cu_e16ec029_33184cuda3std3__48in_placeE,(_ZN39_INTERNAL_c3a141d0_4_k_cu_e16ec029_33184cuda3std6ranges3__45__cpo9iter_moveE - _ZN39_INTERNAL_c3a141d0_4_k_cu_e16ec029_33184cuda3std3__48in_placeE)
_ZN39_INTERNAL_c3a141d0_4_k_cu_e16ec029_33184cuda3std3__48in_placeE:
	.zero		1
	.type		_ZN39_INTERNAL_c3a141d0_4_k_cu_e16ec029_33184cuda3std6ranges3__45__cpo9iter_moveE,@object
	.size		_ZN39_INTERNAL_c3a141d0_4_k_cu_e16ec029_33184cuda3std6ranges3__45__cpo9iter_moveE,(_ZN39_INTERNAL_c3a141d0_4_k_cu_e16ec029_33184cuda3std3__45__cpo5beginE - _ZN39_INTERNAL_c3a141d0_4_k_cu_e16ec029_33184cuda3std6ranges3__45__cpo9iter_moveE)
_ZN39_INTERNAL_c3a141d0_4_k_cu_e16ec029_33184cuda3std6ranges3__45__cpo9iter_moveE:
	.zero		1
	.type		_ZN39_INTERNAL_c3a141d0_4_k_cu_e16ec029_33184cuda3std3__45__cpo5beginE,@object
	.size		_ZN39_INTERNAL_c3a141d0_4_k_cu_e16ec029_33184cuda3std3__45__cpo5beginE,(_ZN39_INTERNAL_c3a141d0_4_k_cu_e16ec029_33184cuda3std3__441_GLOBAL__N__c3a141d0_4_k_cu_e16ec029_33186ignoreE - _ZN39_INTERNAL_c3a141d0_4_k_cu_e16ec029_33184cuda3std3__45__cpo5beginE)
_ZN39_INTERNAL_c3a141d0_4_k_cu_e16ec029_33184cuda3std3__45__cpo5beginE:
	.zero		1
	.type		_ZN39_INTERNAL_c3a141d0_4_k_cu_e16ec029_33184cuda3std3__441_GLOBAL__N__c3a141d0_4_k_cu_e16ec029_33186ignoreE,@object
	.size		_ZN39_INTERNAL_c3a141d0_4_k_cu_e16ec029_33184cuda3std3__441_GLOBAL__N__c3a141d0_4_k_cu_e16ec029_33186ignoreE,(_ZN39_INTERNAL_c3a141d0_4_k_cu_e16ec029_33184cute7productE - _ZN39_INTERNAL_c3a141d0_4_k_cu_e16ec029_33184cuda3std3__441_GLOBAL__N__c3a141d0_4_k_cu_e16ec029_33186ignoreE)
_ZN39_INTERNAL_c3a141d0_4_k_cu_e16ec029_33184cuda3std3__441_GLOBAL__N__c3a141d0_4_k_cu_e16ec029_33186ignoreE:
	.zero		1
	.type		_ZN39_INTERNAL_c3a141d0_4_k_cu_e16ec029_33184cute7productE,@object
	.size		_ZN39_INTERNAL_c3a141d0_4_k_cu_e16ec029_33184cute7productE,(_ZN39_INTERNAL_c3a141d0_4_k_cu_e16ec029_33184cuda3std3__45__cpo3endE - _ZN39_INTERNAL_c3a141d0_4_k_cu_e16ec029_33184cute7productE)
_ZN39_INTERNAL_c3a141d0_4_k_cu_e16ec029_33184cute7productE:
	.zero		1
	.type		_ZN39_INTERNAL_c3a141d0_4_k_cu_e16ec029_33184cuda3std3__45__cpo3endE,@object
	.size		_ZN39_INTERNAL_c3a141d0_4_k_cu_e16ec029_33184cuda3std3__45__cpo3endE,(_ZN39_INTERNAL_c3a141d0_4_k_cu_e16ec029_33184cuda3std3__419piecewise_constructE - _ZN39_INTERNAL_c3a141d0_4_k_cu_e16ec029_33184cuda3std3__45__cpo3endE)
_ZN39_INTERNAL_c3a141d0_4_k_cu_e16ec029_33184cuda3std3__45__cpo3endE:
	.zero		1
	.type		_ZN39_INTERNAL_c3a141d0_4_k_cu_e16ec029_33184cuda3std3__419piecewise_constructE,@object
	.size		_ZN39_INTERNAL_c3a141d0_4_k_cu_e16ec029_33184cuda3std3__419piecewise_constructE,(_ZN39_INTERNAL_c3a141d0_4_k_cu_e16ec029_33184cuda3std3__45__cpo4cendE - _ZN39_INTERNAL_c3a141d0_4_k_cu_e16ec029_33184cuda3std3__419piecewise_constructE)
_ZN39_INTERNAL_c3a141d0_4_k_cu_e16ec029_33184cuda3std3__419piecewise_constructE:
	.zero		1
	.type		_ZN39_INTERNAL_c3a141d0_4_k_cu_e16ec029_33184cuda3std3__45__cpo4cendE,@object
	.size		_ZN39_INTERNAL_c3a141d0_4_k_cu_e16ec029_33184cuda3std3__45__cpo4cendE,(_ZN39_INTERNAL_c3a141d0_4_k_cu_e16ec029_33184cuda3std6ranges3__45__cpo4swapE - _ZN39_INTERNAL_c3a141d0_4_k_cu_e16ec029_33184cuda3std3__45__cpo4cendE)
_ZN39_INTERNAL_c3a141d0_4_k_cu_e16ec029_33184cuda3std3__45__cpo4cendE:
	.zero		1
	.type		_ZN39_INTERNAL_c3a141d0_4_k_cu_e16ec029_33184cuda3std6ranges3__45__cpo4swapE,@object
	.size		_ZN39_INTERNAL_c3a141d0_4_k_cu_e16ec029_33184cuda3std6ranges3__45__cpo4swapE,(.L_9 - _ZN39_INTERNAL_c3a141d0_4_k_cu_e16ec029_33184cuda3std6ranges3__45__cpo4swapE)
_ZN39_INTERNAL_c3a141d0_4_k_cu_e16ec029_33184cuda3std6ranges3__45__cpo4swapE:
	.zero		1
.L_9:


//--------------------- .nv.constant0._ZN7cutlass13device_kernelINS_4fmha6kernel28FmhaKernelTmaWarpSpecializedINS1_10collective30FmhaMainloopTmaWarpSpecializedINS_6half_tEffN4cute5tupleIJNS7_1CILi128EEENS9_ILi64EEENS9_ILi256EEEEEENS8_IJiNS9_ILi1EEENS8_IJiiEEEEEESG_SG_NS4_14ResidualFusionEJEEENS4_15FmhaFwdEpilogueIS6_fNS8_IJSB_SC_SB_EEEEENS2_23IndividualTileSchedulerEJEEEEEvNT_6ParamsE --------------------------
	.section	.nv.constant0._ZN7cutlass13device_kernelINS_4fmha6kernel28FmhaKernelTmaWarpSpecializedINS1_10collective30FmhaMainloopTmaWarpSpecializedINS_6half_tEffN4cute5tupleIJNS7_1CILi128EEENS9_ILi64EEENS9_ILi256EEEEEENS8_IJiNS9_ILi1EEENS8_IJiiEEEEEESG_SG_NS4_14ResidualFusionEJEEENS4_15FmhaFwdEpilogueIS6_fNS8_IJSB_SC_SB_EEEEENS2_23IndividualTileSchedulerEJEEEEEvNT_6ParamsE,"a",@progbits
	.sectionflags	@""
	.align	4
.nv.constant0._ZN7cutlass13device_kernelINS_4fmha6kernel28FmhaKernelTmaWarpSpecializedINS1_10collective30FmhaMainloopTmaWarpSpecializedINS_6half_tEffN4cute5tupleIJNS7_1CILi128EEENS9_ILi64EEENS9_ILi256EEEEEENS8_IJiNS9_ILi1EEENS8_IJiiEEEEEESG_SG_NS4_14ResidualFusionEJEEENS4_15FmhaFwdEpilogueIS6_fNS8_IJSB_SC_SB_EEEEENS2_23IndividualTileSchedulerEJEEEEEvNT_6ParamsE:
	.zero		2688


//--------------------- SYMBOLS --------------------------

	.type		.nv.reservedSmem.offset0,@object
	.size		.nv.reservedSmem.offset0,0x4
	.type		__assertfail,@function
